//
// Generated by NVIDIA NVVM Compiler
//
// Compiler Build ID: CL-36424714
// Cuda compilation tools, release 13.0, V13.0.88
// Based on NVVM 20.0.0
//

.version 9.0
.target sm_100
.address_size 64

	// .globl	_Z4gpGSPdPKdli
// _ZZ6resvecPdPKdS1_lE4smem has been demoted
// _ZZ17reduction_kernel2PdPKdlE4smem has been demoted

.visible .entry _Z4gpGSPdPKdli(
	.param .u64 .ptr .align 1 _Z4gpGSPdPKdli_param_0,
	.param .u64 .ptr .align 1 _Z4gpGSPdPKdli_param_1,
	.param .u64 _Z4gpGSPdPKdli_param_2,
	.param .u32 _Z4gpGSPdPKdli_param_3
)
{
	.reg .pred 	%p<10>;
	.reg .b32 	%r<15>;
	.reg .b64 	%rd<36>;
	.reg .b64 	%fd<15>;

	ld.param.u64 	%rd10, [_Z4gpGSPdPKdli_param_0];
	ld.param.u64 	%rd11, [_Z4gpGSPdPKdli_param_1];
	ld.param.u64 	%rd12, [_Z4gpGSPdPKdli_param_2];
	ld.param.u32 	%r2, [_Z4gpGSPdPKdli_param_3];
	mov.u32 	%r3, %ctaid.x;
	mov.u32 	%r4, %ntid.x;
	mov.u32 	%r5, %tid.x;
	mad.lo.s32 	%r6, %r3, %r4, %r5;
	cvt.s64.s32 	%rd1, %r6;
	add.s64 	%rd2, %rd12, 2;
	or.b64  	%rd13, %rd1, %rd2;
	and.b64  	%rd14, %rd13, -4294967296;
	setp.ne.s64 	%p1, %rd14, 0;
	@%p1 bra 	$L__BB0_2;
	cvt.u32.u64 	%r7, %rd2;
	cvt.u32.u64 	%r8, %rd1;
	div.u32 	%r9, %r8, %r7;
	mul.lo.s32 	%r10, %r9, %r7;
	sub.s32 	%r11, %r8, %r10;
	cvt.u64.u32 	%rd34, %r9;
	cvt.u64.u32 	%rd35, %r11;
	bra.uni 	$L__BB0_3;
$L__BB0_2:
	div.s64 	%rd34, %rd1, %rd2;
	mul.lo.s64 	%rd15, %rd34, %rd2;
	sub.s64 	%rd35, %rd1, %rd15;
$L__BB0_3:
	cvt.u32.u64 	%r1, %rd34;
	cvt.rn.f64.s64 	%fd2, %rd12;
	add.f64 	%fd3, %fd2, 0d3FF0000000000000;
	mul.f64 	%fd1, %fd3, %fd3;
	setp.lt.s64 	%p2, %rd35, 1;
	setp.gt.s64 	%p3, %rd35, %rd12;
	setp.lt.s32 	%p4, %r1, 1;
	or.pred  	%p5, %p2, %p4;
	or.pred  	%p6, %p5, %p3;
	shl.b64 	%rd9, %rd34, 32;
	cvt.s64.s32 	%rd16, %rd34;
	setp.gt.s64 	%p7, %rd16, %rd12;
	or.pred  	%p8, %p7, %p6;
	@%p8 bra 	$L__BB0_6;
	cvt.u32.u64 	%r12, %rd35;
	add.s32 	%r13, %r12, %r1;
	and.b32  	%r14, %r13, 1;
	setp.ne.s32 	%p9, %r14, %r2;
	@%p9 bra 	$L__BB0_6;
	cvta.to.global.u64 	%rd17, %rd10;
	and.b64  	%rd18, %rd34, 2147483647;
	mad.lo.s64 	%rd19, %rd18, %rd2, %rd35;
	cvta.to.global.u64 	%rd20, %rd11;
	shl.b64 	%rd21, %rd19, 3;
	add.s64 	%rd22, %rd20, %rd21;
	ld.global.f64 	%fd4, [%rd22];
	rcp.rn.f64 	%fd5, %fd1;
	add.s64 	%rd23, %rd17, %rd21;
	ld.global.f64 	%fd6, [%rd23+-8];
	fma.rn.f64 	%fd7, %fd5, %fd4, %fd6;
	add.s64 	%rd24, %rd9, -4294967296;
	shr.s64 	%rd25, %rd24, 32;
	mad.lo.s64 	%rd26, %rd25, %rd2, %rd35;
	shl.b64 	%rd27, %rd26, 3;
	add.s64 	%rd28, %rd17, %rd27;
	ld.global.f64 	%fd8, [%rd28];
	add.f64 	%fd9, %fd7, %fd8;
	ld.global.f64 	%fd10, [%rd23+8];
	add.f64 	%fd11, %fd9, %fd10;
	add.s64 	%rd29, %rd34, 1;
	and.b64  	%rd30, %rd29, 4294967295;
	mad.lo.s64 	%rd31, %rd30, %rd2, %rd35;
	shl.b64 	%rd32, %rd31, 3;
	add.s64 	%rd33, %rd17, %rd32;
	ld.global.f64 	%fd12, [%rd33];
	add.f64 	%fd13, %fd11, %fd12;
	mul.f64 	%fd14, %fd13, 0d3FD0000000000000;
	st.global.f64 	[%rd23], %fd14;
$L__BB0_6:
	ret;

}
	// .globl	_Z6resvecPdPKdS1_l
.visible .entry _Z6resvecPdPKdS1_l(
	.param .u64 .ptr .align 1 _Z6resvecPdPKdS1_l_param_0,
	.param .u64 .ptr .align 1 _Z6resvecPdPKdS1_l_param_1,
	.param .u64 .ptr .align 1 _Z6resvecPdPKdS1_l_param_2,
	.param .u64 _Z6resvecPdPKdS1_l_param_3
)
{
	.reg .pred 	%p<15>;
	.reg .b32 	%r<14>;
	.reg .b64 	%rd<41>;
	.reg .b64 	%fd<49>;
	// demoted variable
	.shared .align 8 .b8 _ZZ6resvecPdPKdS1_lE4smem[8192];
	ld.param.u64 	%rd10, [_Z6resvecPdPKdS1_l_param_0];
	ld.param.u64 	%rd11, [_Z6resvecPdPKdS1_l_param_1];
	ld.param.u64 	%rd12, [_Z6resvecPdPKdS1_l_param_2];
	ld.param.u64 	%rd13, [_Z6resvecPdPKdS1_l_param_3];
	mov.u32 	%r1, %ctaid.x;
	mov.u32 	%r4, %ntid.x;
	mov.u32 	%r2, %tid.x;
	mad.lo.s32 	%r5, %r1, %r4, %r2;
	cvt.s64.s32 	%rd1, %r5;
	add.s64 	%rd2, %rd13, 2;
	or.b64  	%rd14, %rd1, %rd2;
	and.b64  	%rd15, %rd14, -4294967296;
	setp.ne.s64 	%p1, %rd15, 0;
	@%p1 bra 	$L__BB1_2;
	cvt.u32.u64 	%r6, %rd2;
	cvt.u32.u64 	%r7, %rd1;
	div.u32 	%r8, %r7, %r6;
	mul.lo.s32 	%r9, %r8, %r6;
	sub.s32 	%r10, %r7, %r9;
	cvt.u64.u32 	%rd39, %r8;
	cvt.u64.u32 	%rd40, %r10;
	bra.uni 	$L__BB1_3;
$L__BB1_2:
	div.s64 	%rd39, %rd1, %rd2;
	mul.lo.s64 	%rd16, %rd39, %rd2;
	sub.s64 	%rd40, %rd1, %rd16;
$L__BB1_3:
	cvt.u32.u64 	%r11, %rd39;
	setp.lt.s64 	%p2, %rd40, 1;
	setp.gt.s64 	%p3, %rd40, %rd13;
	setp.lt.s32 	%p4, %r11, 1;
	or.pred  	%p5, %p2, %p4;
	or.pred  	%p6, %p5, %p3;
	shl.b64 	%rd9, %rd39, 32;
	cvt.s64.s32 	%rd17, %rd39;
	setp.gt.s64 	%p7, %rd17, %rd13;
	shl.b32 	%r12, %r2, 3;
	mov.u32 	%r13, _ZZ6resvecPdPKdS1_lE4smem;
	add.s32 	%r3, %r13, %r12;
	or.pred  	%p8, %p7, %p6;
	@%p8 bra 	$L__BB1_5;
	cvt.rn.f64.s64 	%fd1, %rd13;
	add.f64 	%fd2, %fd1, 0d3FF0000000000000;
	mul.f64 	%fd3, %fd2, %fd2;
	cvta.to.global.u64 	%rd19, %rd11;
	cvta.to.global.u64 	%rd20, %rd12;
	rcp.rn.f64 	%fd4, %fd3;
	and.b64  	%rd21, %rd39, 2147483647;
	mad.lo.s64 	%rd22, %rd21, %rd2, %rd40;
	shl.b64 	%rd23, %rd22, 3;
	add.s64 	%rd24, %rd19, %rd23;
	ld.global.f64 	%fd5, [%rd24+-8];
	neg.f64 	%fd6, %fd5;
	add.s64 	%rd25, %rd9, -4294967296;
	shr.s64 	%rd26, %rd25, 32;
	mad.lo.s64 	%rd27, %rd26, %rd2, %rd40;
	shl.b64 	%rd28, %rd27, 3;
	add.s64 	%rd29, %rd19, %rd28;
	ld.global.f64 	%fd7, [%rd29];
	sub.f64 	%fd8, %fd6, %fd7;
	ld.global.f64 	%fd9, [%rd24+8];
	sub.f64 	%fd10, %fd8, %fd9;
	add.s64 	%rd30, %rd39, 1;
	and.b64  	%rd31, %rd30, 4294967295;
	mad.lo.s64 	%rd32, %rd31, %rd2, %rd40;
	shl.b64 	%rd33, %rd32, 3;
	add.s64 	%rd34, %rd19, %rd33;
	ld.global.f64 	%fd11, [%rd34];
	sub.f64 	%fd12, %fd10, %fd11;
	ld.global.f64 	%fd13, [%rd24];
	fma.rn.f64 	%fd14, %fd13, 0d4010000000000000, %fd12;
	div.rn.f64 	%fd15, %fd14, %fd4;
	add.s64 	%rd35, %rd20, %rd23;
	ld.global.f64 	%fd16, [%rd35];
	sub.f64 	%fd17, %fd15, %fd16;
	mul.f64 	%fd18, %fd17, %fd17;
	st.shared.f64 	[%r3], %fd18;
	bra.uni 	$L__BB1_6;
$L__BB1_5:
	mov.b64 	%rd18, 0;
	st.shared.u64 	[%r3], %rd18;
$L__BB1_6:
	bar.sync 	0;
	setp.gt.u32 	%p9, %r2, 511;
	@%p9 bra 	$L__BB1_8;
	ld.shared.f64 	%fd19, [%r3+4096];
	ld.shared.f64 	%fd20, [%r3];
	add.f64 	%fd21, %fd19, %fd20;
	st.shared.f64 	[%r3], %fd21;
$L__BB1_8:
	bar.sync 	0;
	setp.gt.u32 	%p10, %r2, 255;
	@%p10 bra 	$L__BB1_10;
	ld.shared.f64 	%fd22, [%r3+2048];
	ld.shared.f64 	%fd23, [%r3];
	add.f64 	%fd24, %fd22, %fd23;
	st.shared.f64 	[%r3], %fd24;
$L__BB1_10:
	bar.sync 	0;
	setp.gt.u32 	%p11, %r2, 127;
	@%p11 bra 	$L__BB1_12;
	ld.shared.f64 	%fd25, [%r3+1024];
	ld.shared.f64 	%fd26, [%r3];
	add.f64 	%fd27, %fd25, %fd26;
	st.shared.f64 	[%r3], %fd27;
$L__BB1_12:
	bar.sync 	0;
	setp.gt.u32 	%p12, %r2, 63;
	@%p12 bra 	$L__BB1_14;
	ld.shared.f64 	%fd28, [%r3+512];
	ld.shared.f64 	%fd29, [%r3];
	add.f64 	%fd30, %fd28, %fd29;
	st.shared.f64 	[%r3], %fd30;
$L__BB1_14:
	bar.sync 	0;
	setp.gt.u32 	%p13, %r2, 31;
	@%p13 bra 	$L__BB1_17;
	ld.shared.f64 	%fd31, [%r3+256];
	ld.shared.f64 	%fd32, [%r3];
	add.f64 	%fd33, %fd31, %fd32;
	st.shared.f64 	[%r3], %fd33;
	bar.warp.sync 	-1;
	ld.shared.f64 	%fd34, [%r3+128];
	ld.shared.f64 	%fd35, [%r3];
	add.f64 	%fd36, %fd34, %fd35;
	st.shared.f64 	[%r3], %fd36;
	bar.warp.sync 	-1;
	ld.shared.f64 	%fd37, [%r3+64];
	ld.shared.f64 	%fd38, [%r3];
	add.f64 	%fd39, %fd37, %fd38;
	st.shared.f64 	[%r3], %fd39;
	bar.warp.sync 	-1;
	ld.shared.f64 	%fd40, [%r3+32];
	ld.shared.f64 	%fd41, [%r3];
	add.f64 	%fd42, %fd40, %fd41;
	st.shared.f64 	[%r3], %fd42;
	bar.warp.sync 	-1;
	ld.shared.f64 	%fd43, [%r3+16];
	ld.shared.f64 	%fd44, [%r3];
	add.f64 	%fd45, %fd43, %fd44;
	st.shared.f64 	[%r3], %fd45;
	bar.warp.sync 	-1;
	setp.ne.s32 	%p14, %r2, 0;
	@%p14 bra 	$L__BB1_17;
	ld.shared.f64 	%fd46, [_ZZ6resvecPdPKdS1_lE4smem];
	ld.shared.f64 	%fd47, [_ZZ6resvecPdPKdS1_lE4smem+8];
	add.f64 	%fd48, %fd46, %fd47;
	cvta.to.global.u64 	%rd36, %rd10;
	mul.wide.u32 	%rd37, %r1, 8;
	add.s64 	%rd38, %rd36, %rd37;
	st.global.f64 	[%rd38], %fd48;
$L__BB1_17:
	ret;

}
	// .globl	_Z17reduction_kernel2PdPKdl
.visible .entry _Z17reduction_kernel2PdPKdl(
	.param .u64 .ptr .align 1 _Z17reduction_kernel2PdPKdl_param_0,
	.param .u64 .ptr .align 1 _Z17reduction_kernel2PdPKdl_param_1,
	.param .u64 _Z17reduction_kernel2PdPKdl_param_2
)
{
	.reg .pred 	%p<8>;
	.reg .b32 	%r<8>;
	.reg .b64 	%rd<12>;
	.reg .b64 	%fd<32>;
	// demoted variable
	.shared .align 8 .b8 _ZZ17reduction_kernel2PdPKdlE4smem[8192];
	ld.param.u64 	%rd2, [_Z17reduction_kernel2PdPKdl_param_0];
	ld.param.u64 	%rd3, [_Z17reduction_kernel2PdPKdl_param_1];
	ld.param.u64 	%rd4, [_Z17reduction_kernel2PdPKdl_param_2];
	mov.u32 	%r1, %ctaid.x;
	mov.u32 	%r4, %ntid.x;
	mov.u32 	%r2, %tid.x;
	mad.lo.s32 	%r5, %r1, %r4, %r2;
	cvt.s64.s32 	%rd1, %r5;
	setp.le.s64 	%p1, %rd4, %rd1;
	shl.b32 	%r6, %r2, 3;
	mov.u32 	%r7, _ZZ17reduction_kernel2PdPKdlE4smem;
	add.s32 	%r3, %r7, %r6;
	@%p1 bra 	$L__BB2_2;
	cvta.to.global.u64 	%rd6, %rd3;
	shl.b64 	%rd7, %rd1, 3;
	add.s64 	%rd8, %rd6, %rd7;
	ld.global.f64 	%fd1, [%rd8];
	st.shared.f64 	[%r3], %fd1;
	bra.uni 	$L__BB2_3;
$L__BB2_2:
	mov.b64 	%rd5, 0;
	st.shared.u64 	[%r3], %rd5;
$L__BB2_3:
	bar.sync 	0;
	setp.gt.u32 	%p2, %r2, 511;
	@%p2 bra 	$L__BB2_5;
	ld.shared.f64 	%fd2, [%r3+4096];
	ld.shared.f64 	%fd3, [%r3];
	add.f64 	%fd4, %fd2, %fd3;
	st.shared.f64 	[%r3], %fd4;
$L__BB2_5:
	bar.sync 	0;
	setp.gt.u32 	%p3, %r2, 255;
	@%p3 bra 	$L__BB2_7;
	ld.shared.f64 	%fd5, [%r3+2048];
	ld.shared.f64 	%fd6, [%r3];
	add.f64 	%fd7, %fd5, %fd6;
	st.shared.f64 	[%r3], %fd7;
$L__BB2_7:
	bar.sync 	0;
	setp.gt.u32 	%p4, %r2, 127;
	@%p4 bra 	$L__BB2_9;
	ld.shared.f64 	%fd8, [%r3+1024];
	ld.shared.f64 	%fd9, [%r3];
	add.f64 	%fd10, %fd8, %fd9;
	st.shared.f64 	[%r3], %fd10;
$L__BB2_9:
	bar.sync 	0;
	setp.gt.u32 	%p5, %r2, 63;
	@%p5 bra 	$L__BB2_11;
	ld.shared.f64 	%fd11, [%r3+512];
	ld.shared.f64 	%fd12, [%r3];
	add.f64 	%fd13, %fd11, %fd12;
	st.shared.f64 	[%r3], %fd13;
$L__BB2_11:
	bar.sync 	0;
	setp.gt.u32 	%p6, %r2, 31;
	@%p6 bra 	$L__BB2_14;
	ld.shared.f64 	%fd14, [%r3+256];
	ld.shared.f64 	%fd15, [%r3];
	add.f64 	%fd16, %fd14, %fd15;
	st.shared.f64 	[%r3], %fd16;
	bar.warp.sync 	-1;
	ld.shared.f64 	%fd17, [%r3+128];
	ld.shared.f64 	%fd18, [%r3];
	add.f64 	%fd19, %fd17, %fd18;
	st.shared.f64 	[%r3], %fd19;
	bar.warp.sync 	-1;
	ld.shared.f64 	%fd20, [%r3+64];
	ld.shared.f64 	%fd21, [%r3];
	add.f64 	%fd22, %fd20, %fd21;
	st.shared.f64 	[%r3], %fd22;
	bar.warp.sync 	-1;
	ld.shared.f64 	%fd23, [%r3+32];
	ld.shared.f64 	%fd24, [%r3];
	add.f64 	%fd25, %fd23, %fd24;
	st.shared.f64 	[%r3], %fd25;
	bar.warp.sync 	-1;
	ld.shared.f64 	%fd26, [%r3+16];
	ld.shared.f64 	%fd27, [%r3];
	add.f64 	%fd28, %fd26, %fd27;
	st.shared.f64 	[%r3], %fd28;
	bar.warp.sync 	-1;
	setp.ne.s32 	%p7, %r2, 0;
	@%p7 bra 	$L__BB2_14;
	ld.shared.f64 	%fd29, [_ZZ17reduction_kernel2PdPKdlE4smem];
	ld.shared.f64 	%fd30, [_ZZ17reduction_kernel2PdPKdlE4smem+8];
	add.f64 	%fd31, %fd29, %fd30;
	cvta.to.global.u64 	%rd9, %rd2;
	mul.wide.u32 	%rd10, %r1, 8;
	add.s64 	%rd11, %rd9, %rd10;
	st.global.f64 	[%rd11], %fd31;
$L__BB2_14:
	ret;

}


// ===== COMPILED SASS (sm_100) =====

	.target	sm_100

	.elftype	@"ET_EXEC"


//--------------------- .note.nv.tkinfo           --------------------------
	.section	.note.nv.tkinfo,"",@"SHT_NOTE"
	.sectionflags	@"SHF_NOTE_NV_TKINFO"
	.tkinfo
        /*0018*/ 	.word	0x00000002
        /*0030*/ 	.string	""
        /*0030*/ 	.string	"ptxas"
        /*0030*/ 	.string	"Cuda compilation tools, release 13.0, V13.0.88"
        /*0030*/ 	.string	"Build cuda_13.0.r13.0/compiler.36424714_0"
        /*0030*/ 	.string	"-arch sm_100 -m 64 "



//--------------------- .note.nv.cuinfo           --------------------------
	.section	.note.nv.cuinfo,"",@"SHT_NOTE"
	.sectionflags	@"SHF_NOTE_NV_CUINFO"
        /*0018*/ 	.short	0x0002
        /*001a*/ 	.short	0x0064
        /*001c*/ 	.short	0x0082
	.zero		2


//--------------------- .nv.info                  --------------------------
	.section	.nv.info,"",@"SHT_CUDA_INFO"
	.align	4


	//----- nvinfo : EIATTR_REGCOUNT
	.align		4
        /*0000*/ 	.byte	0x04, 0x2f
        /*0002*/ 	.short	(.L_1 - .L_0)
	.align		4
.L_0:
        /*0004*/ 	.word	index@(_Z4gpGSPdPKdli)
        /*0008*/ 	.word	0x00000016


	//----- nvinfo : EIATTR_FRAME_SIZE
	.align		4
.L_1:
        /*000c*/ 	.byte	0x04, 0x11
        /*000e*/ 	.short	(.L_3 - .L_2)
	.align		4
.L_2:
        /*0010*/ 	.word	index@($__internal_4_$__cuda_sm20_div_s64)
        /*0014*/ 	.word	0x00000000


	//----- nvinfo : EIATTR_FRAME_SIZE
	.align		4
.L_3:
        /*0018*/ 	.byte	0x04, 0x11
        /*001a*/ 	.short	(.L_5 - .L_4)
	.align		4
.L_4:
        /*001c*/ 	.word	index@($__internal_3_$__cuda_sm20_dblrcp_rn_slowpath_v3)
        /*0020*/ 	.word	0x00000000


	//----- nvinfo : EIATTR_FRAME_SIZE
	.align		4
.L_5:
        /*0024*/ 	.byte	0x04, 0x11
        /*0026*/ 	.short	(.L_7 - .L_6)
	.align		4
.L_6:
        /*0028*/ 	.word	index@(_Z4gpGSPdPKdli)
        /*002c*/ 	.word	0x00000000


	//----- nvinfo : EIATTR_REGCOUNT
	.align		4
.L_7:
        /*0030*/ 	.byte	0x04, 0x2f
        /*0032*/ 	.short	(.L_9 - .L_8)
	.align		4
.L_8:
        /*0034*/ 	.word	index@(_Z6resvecPdPKdS1_l)
        /*0038*/ 	.word	0x0000001c


	//----- nvinfo : EIATTR_FRAME_SIZE
	.align		4
.L_9:
        /*003c*/ 	.byte	0x04, 0x11
        /*003e*/ 	.short	(.L_11 - .L_10)
	.align		4
.L_10:
        /*0040*/ 	.word	index@($__internal_2_$__cuda_sm20_div_s64)
        /*0044*/ 	.word	0x00000000


	//----- nvinfo : EIATTR_FRAME_SIZE
	.align		4
.L_11:
        /*0048*/ 	.byte	0x04, 0x11
        /*004a*/ 	.short	(.L_13 - .L_12)
	.align		4
.L_12:
        /*004c*/ 	.word	index@($__internal_1_$__cuda_sm20_div_rn_f64_full)
        /*0050*/ 	.word	0x00000000


	//----- nvinfo : EIATTR_FRAME_SIZE
	.align		4
.L_13:
        /*0054*/ 	.byte	0x04, 0x11
        /*0056*/ 	.short	(.L_15 - .L_14)
	.align		4
.L_14:
        /*0058*/ 	.word	index@($__internal_0_$__cuda_sm20_dblrcp_rn_slowpath_v3)
        /*005c*/ 	.word	0x00000000


	//----- nvinfo : EIATTR_FRAME_SIZE
	.align		4
.L_15:
        /*0060*/ 	.byte	0x04, 0x11
        /*0062*/ 	.short	(.L_17 - .L_16)
	.align		4
.L_16:
        /*0064*/ 	.word	index@(_Z6resvecPdPKdS1_l)
        /*0068*/ 	.word	0x00000000


	//----- nvinfo : EIATTR_REGCOUNT
	.align		4
.L_17:
        /*006c*/ 	.byte	0x04, 0x2f
        /*006e*/ 	.short	(.L_19 - .L_18)
	.align		4
.L_18:
        /*0070*/ 	.word	index@(_Z17reduction_kernel2PdPKdl)
        /*0074*/ 	.word	0x0000000e


	//----- nvinfo : EIATTR_FRAME_SIZE
	.align		4
.L_19:
        /*0078*/ 	.byte	0x04, 0x11
        /*007a*/ 	.short	(.L_21 - .L_20)
	.align		4
.L_20:
        /*007c*/ 	.word	index@(_Z17reduction_kernel2PdPKdl)
        /*0080*/ 	.word	0x00000000


	//----- nvinfo : EIATTR_MIN_STACK_SIZE
	.align		4
.L_21:
        /*0084*/ 	.byte	0x04, 0x12
        /*0086*/ 	.short	(.L_23 - .L_22)
	.align		4
.L_22:
        /*0088*/ 	.word	index@(_Z17reduction_kernel2PdPKdl)
        /*008c*/ 	.word	0x00000000


	//----- nvinfo : EIATTR_MIN_STACK_SIZE
	.align		4
.L_23:
        /*0090*/ 	.byte	0x04, 0x12
        /*0092*/ 	.short	(.L_25 - .L_24)
	.align		4
.L_24:
        /*0094*/ 	.word	index@(_Z6resvecPdPKdS1_l)
        /*0098*/ 	.word	0x00000000


	//----- nvinfo : EIATTR_MIN_STACK_SIZE
	.align		4
.L_25:
        /*009c*/ 	.byte	0x04, 0x12
        /*009e*/ 	.short	(.L_27 - .L_26)
	.align		4
.L_26:
        /*00a0*/ 	.word	index@(_Z4gpGSPdPKdli)
        /*00a4*/ 	.word	0x00000000
.L_27:


//--------------------- .nv.compat                --------------------------
	.section	.nv.compat,"",@"SHT_CUDA_COMPAT_INFO"
	.align	4
        /*0000*/ 	.byte	0x02, 0x09, 0x00, 0x00, 0x02, 0x02, 0x01, 0x00, 0x02, 0x05, 0x05, 0x00, 0x03, 0x07, 0x01, 0x01
        /*0010*/ 	.byte	0x02, 0x03, 0x00, 0x00, 0x02, 0x06, 0x01, 0x00, 0x04, 0x0b, 0x08, 0x00, 0x01, 0x00, 0x00, 0x00
        /*0020*/ 	.byte	0x00, 0x00, 0x00, 0x00


//--------------------- .nv.info._Z17reduction_kernel2PdPKdl --------------------------
	.section	.nv.info._Z17reduction_kernel2PdPKdl,"",@"SHT_CUDA_INFO"
	.sectionflags	@""
	.align	4


	//----- nvinfo : EIATTR_CUDA_API_VERSION
	.align		4
        /*0000*/ 	.byte	0x04, 0x37
        /*0002*/ 	.short	(.L_29 - .L_28)
.L_28:
        /*0004*/ 	.word	0x00000082


	//----- nvinfo : EIATTR_KPARAM_INFO
	.align		4
.L_29:
        /*0008*/ 	.byte	0x04, 0x17
        /*000a*/ 	.short	(.L_31 - .L_30)
.L_30:
        /*000c*/ 	.word	0x00000000
        /*0010*/ 	.short	0x0002
        /*0012*/ 	.short	0x0010
        /*0014*/ 	.byte	0x00, 0xf0, 0x21, 0x00


	//----- nvinfo : EIATTR_KPARAM_INFO
	.align		4
.L_31:
        /*0018*/ 	.byte	0x04, 0x17
        /*001a*/ 	.short	(.L_33 - .L_32)
.L_32:
        /*001c*/ 	.word	0x00000000
        /*0020*/ 	.short	0x0001
        /*0022*/ 	.short	0x0008
        /*0024*/ 	.byte	0x00, 0xf5, 0x21, 0x00


	//----- nvinfo : EIATTR_KPARAM_INFO
	.align		4
.L_33:
        /*0028*/ 	.byte	0x04, 0x17
        /*002a*/ 	.short	(.L_35 - .L_34)
.L_34:
        /*002c*/ 	.word	0x00000000
        /*0030*/ 	.short	0x0000
        /*0032*/ 	.short	0x0000
        /*0034*/ 	.byte	0x00, 0xf5, 0x21, 0x00


	//----- nvinfo : EIATTR_SPARSE_MMA_MASK
	.align		4
.L_35:
        /*0038*/ 	.byte	0x03, 0x50
        /*003a*/ 	.short	0x0000


	//----- nvinfo : EIATTR_MAXREG_COUNT
	.align		4
        /*003c*/ 	.byte	0x03, 0x1b
        /*003e*/ 	.short	0x00ff


	//----- nvinfo : EIATTR_NUM_BARRIERS
	.align		4
        /*0040*/ 	.byte	0x02, 0x4c
        /*0042*/ 	.byte	0x01
	.zero		1


	//----- nvinfo : EIATTR_MERCURY_ISA_VERSION
	.align		4
        /*0044*/ 	.byte	0x03, 0x5f
        /*0046*/ 	.short	0x0101


	//----- nvinfo : EIATTR_COOP_GROUP_MASK_REGIDS
	.align		4
        /*0048*/ 	.byte	0x04, 0x29
        /*004a*/ 	.short	(.L_37 - .L_36)


	//   ....[0]....
.L_36:
        /*004c*/ 	.word	0xffffffff


	//   ....[1]....
        /*0050*/ 	.word	0xffffffff


	//   ....[2]....
        /*0054*/ 	.word	0xffffffff


	//   ....[3]....
        /*0058*/ 	.word	0xffffffff


	//   ....[4]....
        /*005c*/ 	.word	0xffffffff


	//----- nvinfo : EIATTR_COOP_GROUP_INSTR_OFFSETS
	.align		4
.L_37:
        /*0060*/ 	.byte	0x04, 0x28
        /*0062*/ 	.short	(.L_39 - .L_38)


	//   ....[0]....
.L_38:
        /*0064*/ 	.word	0x00000340


	//   ....[1]....
        /*0068*/ 	.word	0x00000390


	//   ....[2]....
        /*006c*/ 	.word	0x000003e0


	//   ....[3]....
        /*0070*/ 	.word	0x00000430


	//   ....[4]....
        /*0074*/ 	.word	0x00000480


	//----- nvinfo : EIATTR_VRC_CTA_INIT_COUNT
	.align		4
.L_39:
        /*0078*/ 	.byte	0x02, 0x4a
	.zero		1
	.zero		1


	//----- nvinfo : EIATTR_EXIT_INSTR_OFFSETS
	.align		4
        /*007c*/ 	.byte	0x04, 0x1c
        /*007e*/ 	.short	(.L_41 - .L_40)


	//   ....[0]....
.L_40:
        /*0080*/ 	.word	0x000002e0


	//   ....[1]....
        /*0084*/ 	.word	0x00000490


	//   ....[2]....
        /*0088*/ 	.word	0x000004f0


	//----- nvinfo : EIATTR_CBANK_PARAM_SIZE
	.align		4
.L_41:
        /*008c*/ 	.byte	0x03, 0x19
        /*008e*/ 	.short	0x0018


	//----- nvinfo : EIATTR_PARAM_CBANK
	.align		4
        /*0090*/ 	.byte	0x04, 0x0a
        /*0092*/ 	.short	(.L_43 - .L_42)
	.align		4
.L_42:
        /*0094*/ 	.word	index@(.nv.constant0._Z17reduction_kernel2PdPKdl)
        /*0098*/ 	.short	0x0380
        /*009a*/ 	.short	0x0018


	//----- nvinfo : EIATTR_SW_WAR
	.align		4
.L_43:
        /*009c*/ 	.byte	0x04, 0x36
        /*009e*/ 	.short	(.L_45 - .L_44)
.L_44:
        /*00a0*/ 	.word	0x00000008
.L_45:


//--------------------- .nv.info._Z6resvecPdPKdS1_l --------------------------
	.section	.nv.info._Z6resvecPdPKdS1_l,"",@"SHT_CUDA_INFO"
	.sectionflags	@""
	.align	4


	//----- nvinfo : EIATTR_CUDA_API_VERSION
	.align		4
        /*0000*/ 	.byte	0x04, 0x37
        /*0002*/ 	.short	(.L_47 - .L_46)
.L_46:
        /*0004*/ 	.word	0x00000082


	//----- nvinfo : EIATTR_KPARAM_INFO
	.align		4
.L_47:
        /*0008*/ 	.byte	0x04, 0x17
        /*000a*/ 	.short	(.L_49 - .L_48)
.L_48:
        /*000c*/ 	.word	0x00000000
        /*0010*/ 	.short	0x0003
        /*0012*/ 	.short	0x0018
        /*0014*/ 	.byte	0x00, 0xf0, 0x21, 0x00


	//----- nvinfo : EIATTR_KPARAM_INFO
	.align		4
.L_49:
        /*0018*/ 	.byte	0x04, 0x17
        /*001a*/ 	.short	(.L_51 - .L_50)
.L_50:
        /*001c*/ 	.word	0x00000000
        /*0020*/ 	.short	0x0002
        /*0022*/ 	.short	0x0010
        /*0024*/ 	.byte	0x00, 0xf5, 0x21, 0x00


	//----- nvinfo : EIATTR_KPARAM_INFO
	.align		4
.L_51:
        /*0028*/ 	.byte	0x04, 0x17
        /*002a*/ 	.short	(.L_53 - .L_52)
.L_52:
        /*002c*/ 	.word	0x00000000
        /*0030*/ 	.short	0x0001
        /*0032*/ 	.short	0x0008
        /*0034*/ 	.byte	0x00, 0xf5, 0x21, 0x00


	//----- nvinfo : EIATTR_KPARAM_INFO
	.align		4
.L_53:
        /*0038*/ 	.byte	0x04, 0x17
        /*003a*/ 	.short	(.L_55 - .L_54)
.L_54:
        /*003c*/ 	.word	0x00000000
        /*0040*/ 	.short	0x0000
        /*0042*/ 	.short	0x0000
        /*0044*/ 	.byte	0x00, 0xf5, 0x21, 0x00


	//----- nvinfo : EIATTR_SPARSE_MMA_MASK
	.align		4
.L_55:
        /*0048*/ 	.byte	0x03, 0x50
        /*004a*/ 	.short	0x0000


	//----- nvinfo : EIATTR_MAXREG_COUNT
	.align		4
        /*004c*/ 	.byte	0x03, 0x1b
        /*004e*/ 	.short	0x00ff


	//----- nvinfo : EIATTR_NUM_BARRIERS
	.align		4
        /*0050*/ 	.byte	0x02, 0x4c
        /*0052*/ 	.byte	0x01
	.zero		1


	//----- nvinfo : EIATTR_MERCURY_ISA_VERSION
	.align		4
        /*0054*/ 	.byte	0x03, 0x5f
        /*0056*/ 	.short	0x0101


	//----- nvinfo : EIATTR_COOP_GROUP_MASK_REGIDS
	.align		4
        /*0058*/ 	.byte	0x04, 0x29
        /*005a*/ 	.short	(.L_57 - .L_56)


	//   ....[0]....
.L_56:
        /*005c*/ 	.word	0xffffffff


	//   ....[1]....
        /*0060*/ 	.word	0xffffffff


	//   ....[2]....
        /*0064*/ 	.word	0xffffffff


	//   ....[3]....
        /*0068*/ 	.word	0xffffffff


	//   ....[4]....
        /*006c*/ 	.word	0xffffffff


	//----- nvinfo : EIATTR_COOP_GROUP_INSTR_OFFSETS
	.align		4
.L_57:
        /*0070*/ 	.byte	0x04, 0x28
        /*0072*/ 	.short	(.L_59 - .L_58)


	//   ....[0]....
.L_58:
        /*0074*/ 	.word	0x00000a90


	//   ....[1]....
        /*0078*/ 	.word	0x00000ae0


	//   ....[2]....
        /*007c*/ 	.word	0x00000b30


	//   ....[3]....
        /*0080*/ 	.word	0x00000b80


	//   ....[4]....
        /*0084*/ 	.word	0x00000bd0


	//----- nvinfo : EIATTR_VRC_CTA_INIT_COUNT
	.align		4
.L_59:
        /*0088*/ 	.byte	0x02, 0x4a
	.zero		1
	.zero		1


	//----- nvinfo : EIATTR_EXIT_INSTR_OFFSETS
	.align		4
        /*008c*/ 	.byte	0x04, 0x1c
        /*008e*/ 	.short	(.L_61 - .L_60)


	//   ....[0]....
.L_60:
        /*0090*/ 	.word	0x00000a30


	//   ....[1]....
        /*0094*/ 	.word	0x00000be0


	//   ....[2]....
        /*0098*/ 	.word	0x00000c70


	//----- nvinfo : EIATTR_CRS_STACK_SIZE
	.align		4
.L_61:
        /*009c*/ 	.byte	0x04, 0x1e
        /*009e*/ 	.short	(.L_63 - .L_62)
.L_62:
        /*00a0*/ 	.word	0x00000000


	//----- nvinfo : EIATTR_CBANK_PARAM_SIZE
	.align		4
.L_63:
        /*00a4*/ 	.byte	0x03, 0x19
        /*00a6*/ 	.short	0x0020


	//----- nvinfo : EIATTR_PARAM_CBANK
	.align		4
        /*00a8*/ 	.byte	0x04, 0x0a
        /*00aa*/ 	.short	(.L_65 - .L_64)
	.align		4
.L_64:
        /*00ac*/ 	.word	index@(.nv.constant0._Z6resvecPdPKdS1_l)
        /*00b0*/ 	.short	0x0380
        /*00b2*/ 	.short	0x0020


	//----- nvinfo : EIATTR_SW_WAR
	.align		4
.L_65:
        /*00b4*/ 	.byte	0x04, 0x36
        /*00b6*/ 	.short	(.L_67 - .L_66)
.L_66:
        /*00b8*/ 	.word	0x00000008
.L_67:


//--------------------- .nv.info._Z4gpGSPdPKdli   --------------------------
	.section	.nv.info._Z4gpGSPdPKdli,"",@"SHT_CUDA_INFO"
	.sectionflags	@""
	.align	4


	//----- nvinfo : EIATTR_CUDA_API_VERSION
	.align		4
        /*0000*/ 	.byte	0x04, 0x37
        /*0002*/ 	.short	(.L_69 - .L_68)
.L_68:
        /*0004*/ 	.word	0x00000082


	//----- nvinfo : EIATTR_KPARAM_INFO
	.align		4
.L_69:
        /*0008*/ 	.byte	0x04, 0x17
        /*000a*/ 	.short	(.L_71 - .L_70)
.L_70:
        /*000c*/ 	.word	0x00000000
        /*0010*/ 	.short	0x0003
        /*0012*/ 	.short	0x0018
        /*0014*/ 	.byte	0x00, 0xf0, 0x11, 0x00


	//----- nvinfo : EIATTR_KPARAM_INFO
	.align		4
.L_71:
        /*0018*/ 	.byte	0x04, 0x17
        /*001a*/ 	.short	(.L_73 - .L_72)
.L_72:
        /*001c*/ 	.word	0x00000000
        /*0020*/ 	.short	0x0002
        /*0022*/ 	.short	0x0010
        /*0024*/ 	.byte	0x00, 0xf0, 0x21, 0x00


	//----- nvinfo : EIATTR_KPARAM_INFO
	.align		4
.L_73:
        /*0028*/ 	.byte	0x04, 0x17
        /*002a*/ 	.short	(.L_75 - .L_74)
.L_74:
        /*002c*/ 	.word	0x00000000
        /*0030*/ 	.short	0x0001
        /*0032*/ 	.short	0x0008
        /*0034*/ 	.byte	0x00, 0xf5, 0x21, 0x00


	//----- nvinfo : EIATTR_KPARAM_INFO
	.align		4
.L_75:
        /*0038*/ 	.byte	0x04, 0x17
        /*003a*/ 	.short	(.L_77 - .L_76)
.L_76:
        /*003c*/ 	.word	0x00000000
        /*0040*/ 	.short	0x0000
        /*0042*/ 	.short	0x0000
        /*0044*/ 	.byte	0x00, 0xf5, 0x21, 0x00


	//----- nvinfo : EIATTR_SPARSE_MMA_MASK
	.align		4
.L_77:
        /*0048*/ 	.byte	0x03, 0x50
        /*004a*/ 	.short	0x0000


	//----- nvinfo : EIATTR_MAXREG_COUNT
	.align		4
        /*004c*/ 	.byte	0x03, 0x1b
        /*004e*/ 	.short	0x00ff


	//----- nvinfo : EIATTR_MERCURY_ISA_VERSION
	.align		4
        /*0050*/ 	.byte	0x03, 0x5f
        /*0052*/ 	.short	0x0101


	//----- nvinfo : EIATTR_VRC_CTA_INIT_COUNT
	.align		4
        /*0054*/ 	.byte	0x02, 0x4a
	.zero		1
	.zero		1


	//----- nvinfo : EIATTR_EXIT_INSTR_OFFSETS
	.align		4
        /*0058*/ 	.byte	0x04, 0x1c
        /*005a*/ 	.short	(.L_79 - .L_78)


	//   ....[0]....
.L_78:
        /*005c*/ 	.word	0x00000360


	//   ....[1]....
        /*0060*/ 	.word	0x000003d0


	//   ....[2]....
        /*0064*/ 	.word	0x00000730


	//----- nvinfo : EIATTR_CRS_STACK_SIZE
	.align		4
.L_79:
        /*0068*/ 	.byte	0x04, 0x1e
        /*006a*/ 	.short	(.L_81 - .L_80)
.L_80:
        /*006c*/ 	.word	0x00000000


	//----- nvinfo : EIATTR_CBANK_PARAM_SIZE
	.align		4
.L_81:
        /*0070*/ 	.byte	0x03, 0x19
        /*0072*/ 	.short	0x001c


	//----- nvinfo : EIATTR_PARAM_CBANK
	.align		4
        /*0074*/ 	.byte	0x04, 0x0a
        /*0076*/ 	.short	(.L_83 - .L_82)
	.align		4
.L_82:
        /*0078*/ 	.word	index@(.nv.constant0._Z4gpGSPdPKdli)
        /*007c*/ 	.short	0x0380
        /*007e*/ 	.short	0x001c


	//----- nvinfo : EIATTR_SW_WAR
	.align		4
.L_83:
        /*0080*/ 	.byte	0x04, 0x36
        /*0082*/ 	.short	(.L_85 - .L_84)
.L_84:
        /*0084*/ 	.word	0x00000008
.L_85:


//--------------------- .nv.callgraph             --------------------------
	.section	.nv.callgraph,"",@"SHT_CUDA_CALLGRAPH"
	.align	4
	.sectionentsize	8
	.align		4
        /*0000*/ 	.word	0x00000000
	.align		4
        /*0004*/ 	.word	0xffffffff
	.align		4
        /*0008*/ 	.word	0x00000000
	.align		4
        /*000c*/ 	.word	0xfffffffe
	.align		4
        /*0010*/ 	.word	0x00000000
	.align		4
        /*0014*/ 	.word	0xfffffffd
	.align		4
        /*0018*/ 	.word	0x00000000
	.align		4
        /*001c*/ 	.word	0xfffffffc


//--------------------- .text._Z17reduction_kernel2PdPKdl --------------------------
	.section	.text._Z17reduction_kernel2PdPKdl,"ax",@progbits
	.align	128
        .global         _Z17reduction_kernel2PdPKdl
        .type           _Z17reduction_kernel2PdPKdl,@function
        .size           _Z17reduction_kernel2PdPKdl,(.L_x_32 - _Z17reduction_kernel2PdPKdl)
        .other          _Z17reduction_kernel2PdPKdl,@"STO_CUDA_ENTRY STV_DEFAULT"
_Z17reduction_kernel2PdPKdl:
.text._Z17reduction_kernel2PdPKdl:
[----:B------:R-:W-:Y:S01]  /*0000*/  LDC R1, c[0x0][0x37c] ;  /* 0x0000df00ff017b82 */ /* 0x000fe20000000800 */
[----:B------:R-:W0:Y:S01]  /*0010*/  S2R R0, SR_CTAID.X ;  /* 0x0000000000007919 */ /* 0x000e220000002500 */
[----:B------:R-:W0:Y:S01]  /*0020*/  LDCU UR4, c[0x0][0x360] ;  /* 0x00006c00ff0477ac */ /* 0x000e220008000800 */
[----:B------:R-:W0:Y:S01]  /*0030*/  S2R R3, SR_TID.X ;  /* 0x0000000000037919 */ /* 0x000e220000002100 */
[----:B------:R-:W1:Y:S01]  /*0040*/  LDCU.64 UR6, c[0x0][0x390] ;  /* 0x00007200ff0677ac */ /* 0x000e620008000a00 */
[----:B0-----:R-:W-:-:S05]  /*0050*/  IMAD R2, R0, UR4, R3 ;  /* 0x0000000400027c24 */ /* 0x001fca000f8e0203 */
[----:B-1----:R-:W-:Y:S02]  /*0060*/  ISETP.GE.U32.AND P0, PT, R2, UR6, PT ;  /* 0x0000000602007c0c */ /* 0x002fe4000bf06070 */
[----:B------:R-:W-:-:S04]  /*0070*/  SHF.R.S32.HI R5, RZ, 0x1f, R2 ;  /* 0x0000001fff057819 */ /* 0x000fc80000011402 */
[----:B------:R-:W-:Y:S01]  /*0080*/  ISETP.GE.AND.EX P0, PT, R5, UR7, PT, P0 ;  /* 0x0000000705007c0c */ /* 0x000fe2000bf06300 */
[----:B------:R-:W0:-:S12]  /*0090*/  LDCU.64 UR6, c[0x0][0x358] ;  /* 0x00006b00ff0677ac */ /* 0x000e180008000a00 */
[----:B------:R-:W1:Y:S02]  /*00a0*/  @!P0 LDC.64 R6, c[0x0][0x388] ;  /* 0x0000e200ff068b82 */ /* 0x000e640000000a00 */
[----:B-1----:R-:W-:-:S04]  /*00b0*/  @!P0 LEA R4, P1, R2, R6, 0x3 ;  /* 0x0000000602048211 */ /* 0x002fc800078218ff */
[----:B------:R-:W-:-:S06]  /*00c0*/  @!P0 LEA.HI.X R5, R2, R7, R5, 0x3, P1 ;  /* 0x0000000702058211 */ /* 0x000fcc00008f1c05 */
[----:B0-----:R-:W2:Y:S01]  /*00d0*/  @!P0 LDG.E.64 R4, desc[UR6][R4.64] ;  /* 0x0000000604048981 */ /* 0x001ea2000c1e1b00 */
[----:B------:R-:W0:Y:S01]  /*00e0*/  S2UR UR5, SR_CgaCtaId ;  /* 0x00000000000579c3 */ /* 0x000e220000008800 */
[----:B------:R-:W-:Y:S01]  /*00f0*/  UMOV UR4, 0x400 ;  /* 0x0000040000047882 */ /* 0x000fe20000000000 */
[----:B------:R-:W-:Y:S01]  /*0100*/  ISETP.GT.U32.AND P1, PT, R3, 0x1ff, PT ;  /* 0x000001ff0300780c */ /* 0x000fe20003f24070 */
[----:B0-----:R-:W-:-:S06]  /*0110*/  ULEA UR4, UR5, UR4, 0x18 ;  /* 0x0000000405047291 */ /* 0x001fcc000f8ec0ff */
[----:B------:R-:W-:-:S05]  /*0120*/  LEA R2, R3, UR4, 0x3 ;  /* 0x0000000403027c11 */ /* 0x000fca000f8e18ff */
[----:B--2---:R-:W-:Y:S04]  /*0130*/  @!P0 STS.64 [R2], R4 ;  /* 0x0000000402008388 */ /* 0x004fe80000000a00 */
[----:B------:R-:W-:Y:S01]  /*0140*/  @P0 STS.64 [R2], RZ ;  /* 0x000000ff02000388 */ /* 0x000fe20000000a00 */
[----:B------:R-:W-:Y:S01]  /*0150*/  BAR.SYNC.DEFER_BLOCKING 0x0 ;  /* 0x0000000000007b1d */ /* 0x000fe20000010000 */
[----:B------:R-:W-:-:S05]  /*0160*/  ISETP.GT.U32.AND P0, PT, R3, 0xff, PT ;  /* 0x000000ff0300780c */ /* 0x000fca0003f04070 */
[----:B------:R-:W-:Y:S04]  /*0170*/  @!P1 LDS.64 R6, [R2+0x1000] ;  /* 0x0010000002069984 */ /* 0x000fe80000000a00 */
[----:B------:R-:W0:Y:S02]  /*0180*/  @!P1 LDS.64 R8, [R2] ;  /* 0x0000000002089984 */ /* 0x000e240000000a00 */
[----:B0-----:R-:W-:-:S07]  /*0190*/  @!P1 DADD R6, R6, R8 ;  /* 0x0000000006069229 */ /* 0x001fce0000000008 */
[----:B------:R-:W-:Y:S01]  /*01a0*/  @!P1 STS.64 [R2], R6 ;  /* 0x0000000602009388 */ /* 0x000fe20000000a00 */
        /* <DEDUP_REMOVED lines=17> */
[----:B------:R0:W-:Y:S01]  /*02c0*/  @!P0 STS.64 [R2], R6 ;  /* 0x0000000602008388 */ /* 0x0001e20000000a00 */
[----:B------:R-:W-:Y:S06]  /*02d0*/  BAR.SYNC.DEFER_BLOCKING 0x0 ;  /* 0x0000000000007b1d */ /* 0x000fec0000010000 */
[----:B------:R-:W-:Y:S05]  /*02e0*/  @P1 EXIT ;  /* 0x000000000000194d */ /* 0x000fea0003800000 */
[----:B------:R-:W-:Y:S01]  /*02f0*/  LDS.64 R4, [R2+0x100] ;  /* 0x0001000002047984 */ /* 0x000fe20000000a00 */
[----:B------:R-:W-:-:S03]  /*0300*/  ISETP.NE.AND P0, PT, R3, RZ, PT ;  /* 0x000000ff0300720c */ /* 0x000fc60003f05270 */
[----:B0-----:R-:W0:Y:S02]  /*0310*/  LDS.64 R6, [R2] ;  /* 0x0000000002067984 */ /* 0x001e240000000a00 */
[----:B0-----:R-:W-:-:S07]  /*0320*/  DADD R4, R4, R6 ;  /* 0x0000000004047229 */ /* 0x001fce0000000006 */
[----:B------:R-:W-:Y:S01]  /*0330*/  STS.64 [R2], R4 ;  /* 0x0000000402007388 */ /* 0x000fe20000000a00 */
[----:B------:R-:W-:-:S03]  /*0340*/  NOP ;  /* 0x0000000000007918 */ /* 0x000fc60000000000 */
[----:B------:R-:W-:Y:S04]  /*0350*/  LDS.64 R6, [R2+0x80] ;  /* 0x0000800002067984 */ /* 0x000fe80000000a00 */
[----:B------:R-:W0:Y:S02]  /*0360*/  LDS.64 R8, [R2] ;  /* 0x0000000002087984 */ /* 0x000e240000000a00 */
        /* <DEDUP_REMOVED lines=16> */
[----:B------:R0:W-:Y:S01]  /*0470*/  STS.64 [R2], R6 ;  /* 0x0000000602007388 */ /* 0x0001e20000000a00 */
[----:B------:R-:W-:Y:S01]  /*0480*/  NOP ;  /* 0x0000000000007918 */ /* 0x000fe20000000000 */
[----:B------:R-:W-:Y:S05]  /*0490*/  @P0 EXIT ;  /* 0x000000000000094d */ /* 0x000fea0003800000 */
[----:B0-----:R-:W0:Y:S01]  /*04a0*/  LDS.128 R4, [UR4] ;  /* 0x00000004ff047984 */ /* 0x001e220008000c00 */
[----:B------:R-:W1:Y:S02]  /*04b0*/  LDC.64 R2, c[0x0][0x380] ;  /* 0x0000e000ff027b82 */ /* 0x000e640000000a00 */
[----:B-1----:R-:W-:Y:S01]  /*04c0*/  IMAD.WIDE.U32 R2, R0, 0x8, R2 ;  /* 0x0000000800027825 */ /* 0x002fe200078e0002 */
[----:B0-----:R-:W-:-:S07]  /*04d0*/  DADD R4, R4, R6 ;  /* 0x0000000004047229 */ /* 0x001fce0000000006 */
[----:B------:R-:W-:Y:S01]  /*04e0*/  STG.E.64 desc[UR6][R2.64], R4 ;  /* 0x0000000402007986 */ /* 0x000fe2000c101b06 */
[----:B------:R-:W-:Y:S05]  /*04f0*/  EXIT ;  /* 0x000000000000794d */ /* 0x000fea0003800000 */
.L_x_0:
[----:B------:R-:W-:-:S00]  /*0500*/  BRA `(.L_x_0) ;  /* 0xfffffffc00fc7947 */ /* 0x000fc0000383ffff */
[----:B------:R-:W-:-:S00]  /*0510*/  NOP ;  /* 0x0000000000007918 */ /* 0x000fc00000000000 */
        /* <DEDUP_REMOVED lines=14> */
.L_x_32:


//--------------------- .text._Z6resvecPdPKdS1_l  --------------------------
	.section	.text._Z6resvecPdPKdS1_l,"ax",@progbits
	.align	128
        .global         _Z6resvecPdPKdS1_l
        .type           _Z6resvecPdPKdS1_l,@function
        .size           _Z6resvecPdPKdS1_l,(.L_x_29 - _Z6resvecPdPKdS1_l)
        .other          _Z6resvecPdPKdS1_l,@"STO_CUDA_ENTRY STV_DEFAULT"
_Z6resvecPdPKdS1_l:
.text._Z6resvecPdPKdS1_l:
[----:B------:R-:W-:Y:S01]  /*0000*/  LDC R1, c[0x0][0x37c] ;  /* 0x0000df00ff017b82 */ /* 0x000fe20000000800 */
[----:B------:R-:W0:Y:S01]  /*0010*/  S2R R0, SR_CTAID.X ;  /* 0x0000000000007919 */ /* 0x000e220000002500 */
[----:B------:R-:W1:Y:S01]  /*0020*/  LDCU.64 UR6, c[0x0][0x398] ;  /* 0x00007300ff0677ac */ /* 0x000e620008000a00 */
[----:B------:R-:W-:Y:S01]  /*0030*/  BSSY.RECONVERGENT B0, `(.L_x_1) ;  /* 0x0000028000007945 */ /* 0x000fe20003800200 */
[----:B------:R-:W0:Y:S01]  /*0040*/  S2R R11, SR_TID.X ;  /* 0x00000000000b7919 */ /* 0x000e220000002100 */
[----:B------:R-:W0:Y:S01]  /*0050*/  LDCU UR4, c[0x0][0x360] ;  /* 0x00006c00ff0477ac */ /* 0x000e220008000800 */
[----:B-1----:R-:W-:-:S04]  /*0060*/  UIADD3 UR6, UP0, UPT, UR6, 0x2, URZ ;  /* 0x0000000206067890 */ /* 0x002fc8000ff1e0ff */
[----:B------:R-:W-:Y:S01]  /*0070*/  UIADD3.X UR7, UPT, UPT, URZ, UR7, URZ, UP0, !UPT ;  /* 0x00000007ff077290 */ /* 0x000fe200087fe4ff */
[----:B0-----:R-:W-:-:S05]  /*0080*/  IMAD R2, R0, UR4, R11 ;  /* 0x0000000400027c24 */ /* 0x001fca000f8e020b */
[----:B------:R-:W-:-:S04]  /*0090*/  SHF.R.S32.HI R3, RZ, 0x1f, R2 ;  /* 0x0000001fff037819 */ /* 0x000fc80000011402 */
[----:B------:R-:W-:-:S04]  /*00a0*/  LOP3.LUT R4, R3, UR7, RZ, 0xfc, !PT ;  /* 0x0000000703047c12 */ /* 0x000fc8000f8efcff */
[----:B------:R-:W-:-:S13]  /*00b0*/  ISETP.NE.U32.AND P0, PT, R4, RZ, PT ;  /* 0x000000ff0400720c */ /* 0x000fda0003f05070 */
[----:B------:R-:W-:Y:S05]  /*00c0*/  @P0 BRA `(.L_x_2) ;  /* 0x0000000000580947 */ /* 0x000fea0003800000 */
[----:B------:R-:W0:Y:S01]  /*00d0*/  I2F.U32.RP R3, UR6 ;  /* 0x0000000600037d06 */ /* 0x000e220008209000 */
[----:B------:R-:W-:-:S07]  /*00e0*/  ISETP.NE.U32.AND P2, PT, RZ, UR6, PT ;  /* 0x00000006ff007c0c */ /* 0x000fce000bf45070 */
[----:B0-----:R-:W0:Y:S02]  /*00f0*/  MUFU.RCP R3, R3 ;  /* 0x0000000300037308 */ /* 0x001e240000001000 */
[----:B0-----:R-:W-:Y:S02]  /*0100*/  VIADD R4, R3, 0xffffffe ;  /* 0x0ffffffe03047836 */ /* 0x001fe40000000000 */
[----:B------:R-:W-:-:S04]  /*0110*/  IMAD.MOV.U32 R3, RZ, RZ, RZ ;  /* 0x000000ffff037224 */ /* 0x000fc800078e00ff */
[----:B------:R0:W1:Y:S02]  /*0120*/  F2I.FTZ.U32.TRUNC.NTZ R5, R4 ;  /* 0x0000000400057305 */ /* 0x000064000021f000 */
[----:B0-----:R-:W-:Y:S02]  /*0130*/  IMAD.MOV.U32 R4, RZ, RZ, RZ ;  /* 0x000000ffff047224 */ /* 0x001fe400078e00ff */
[----:B-1----:R-:W-:-:S04]  /*0140*/  IMAD.MOV R7, RZ, RZ, -R5 ;  /* 0x000000ffff077224 */ /* 0x002fc800078e0a05 */
[----:B------:R-:W-:-:S04]  /*0150*/  IMAD R7, R7, UR6, RZ ;  /* 0x0000000607077c24 */ /* 0x000fc8000f8e02ff */
[----:B------:R-:W-:-:S06]  /*0160*/  IMAD.HI.U32 R5, R5, R7, R4 ;  /* 0x0000000705057227 */ /* 0x000fcc00078e0004 */
[----:B------:R-:W-:-:S04]  /*0170*/  IMAD.HI.U32 R6, R5, R2, RZ ;  /* 0x0000000205067227 */ /* 0x000fc800078e00ff */
[----:B------:R-:W-:-:S04]  /*0180*/  IMAD.MOV R5, RZ, RZ, -R6 ;  /* 0x000000ffff057224 */ /* 0x000fc800078e0a06 */
[----:B------:R-:W-:-:S05]  /*0190*/  IMAD R5, R5, UR6, R2 ;  /* 0x0000000605057c24 */ /* 0x000fca000f8e0202 */
[----:B------:R-:W-:-:S13]  /*01a0*/  ISETP.GE.U32.AND P0, PT, R5, UR6, PT ;  /* 0x0000000605007c0c */ /* 0x000fda000bf06070 */
[----:B------:R-:W-:Y:S02]  /*01b0*/  @P0 VIADD R5, R5, -UR6 ;  /* 0x8000000605050c36 */ /* 0x000fe40008000000 */
[----:B------:R-:W-:-:S03]  /*01c0*/  @P0 VIADD R6, R6, 0x1 ;  /* 0x0000000106060836 */ /* 0x000fc60000000000 */
[----:B------:R-:W-:-:S13]  /*01d0*/  ISETP.GE.U32.AND P1, PT, R5, UR6, PT ;  /* 0x0000000605007c0c */ /* 0x000fda000bf26070 */
[----:B------:R-:W-:Y:S01]  /*01e0*/  @P1 VIADD R6, R6, 0x1 ;  /* 0x0000000106061836 */ /* 0x000fe20000000000 */
[----:B------:R-:W-:-:S05]  /*01f0*/  @!P2 LOP3.LUT R6, RZ, UR6, RZ, 0x33, !PT ;  /* 0x00000006ff06ac12 */ /* 0x000fca000f8e33ff */
[----:B------:R-:W-:-:S04]  /*0200*/  IMAD.MOV R5, RZ, RZ, -R6 ;  /* 0x000000ffff057224 */ /* 0x000fc800078e0a06 */
[----:B------:R-:W-:Y:S01]  /*0210*/  IMAD R2, R5, UR6, R2 ;  /* 0x0000000605027c24 */ /* 0x000fe2000f8e0202 */
[----:B------:R-:W-:Y:S06]  /*0220*/  BRA `(.L_x_3) ;  /* 0x0000000000207947 */ /* 0x000fec0003800000 */
.L_x_2:
[----:B------:R-:W-:-:S07]  /*0230*/  MOV R4, 0x250 ;  /* 0x0000025000047802 */ /* 0x000fce0000000f00 */
[----:B------:R-:W-:Y:S05]  /*0240*/  CALL.REL.NOINC `($__internal_2_$__cuda_sm20_div_s64) ;  /* 0x0000001000a07944 */ /* 0x000fea0003c00000 */
[----:B------:R-:W-:-:S05]  /*0250*/  IADD3 R5, P0, PT, RZ, -R6, RZ ;  /* 0x80000006ff057210 */ /* 0x000fca0007f1e0ff */
[----:B------:R-:W-:Y:S02]  /*0260*/  IMAD.X R4, RZ, RZ, ~R7, P0 ;  /* 0x000000ffff047224 */ /* 0x000fe400000e0e07 */
[----:B------:R-:W-:-:S04]  /*0270*/  IMAD.WIDE.U32 R2, R5, UR6, R2 ;  /* 0x0000000605027c25 */ /* 0x000fc8000f8e0002 */
[----:B------:R-:W-:-:S04]  /*0280*/  IMAD R4, R4, UR6, RZ ;  /* 0x0000000604047c24 */ /* 0x000fc8000f8e02ff */
[----:B------:R-:W-:-:S04]  /*0290*/  IMAD R5, R5, UR7, R4 ;  /* 0x0000000705057c24 */ /* 0x000fc8000f8e0204 */
[----:B------:R-:W-:-:S07]  /*02a0*/  IMAD.IADD R3, R3, 0x1, R5 ;  /* 0x0000000103037824 */ /* 0x000fce00078e0205 */
.L_x_3:
[----:B------:R-:W-:Y:S05]  /*02b0*/  BSYNC.RECONVERGENT B0 ;  /* 0x0000000000007941 */ /* 0x000fea0003800200 */
.L_x_1:
[----:B------:R-:W0:Y:S01]  /*02c0*/  LDCU.64 UR10, c[0x0][0x398] ;  /* 0x00007300ff0a77ac */ /* 0x000e220008000a00 */
[----:B------:R-:W1:Y:S01]  /*02d0*/  S2UR UR5, SR_CgaCtaId ;  /* 0x00000000000579c3 */ /* 0x000e620000008800 */
[----:B------:R-:W-:Y:S01]  /*02e0*/  ISETP.GE.AND P0, PT, R6, 0x1, PT ;  /* 0x000000010600780c */ /* 0x000fe20003f06270 */
[----:B------:R-:W-:Y:S01]  /*02f0*/  BSSY.RECONVERGENT B0, `(.L_x_4) ;  /* 0x0000059000007945 */ /* 0x000fe20003800200 */
[C---:B------:R-:W-:Y:S01]  /*0300*/  ISETP.LT.U32.AND P1, PT, R2.reuse, 0x1, PT ;  /* 0x000000010200780c */ /* 0x040fe20003f21070 */
[----:B------:R-:W-:Y:S01]  /*0310*/  UMOV UR4, 0x400 ;  /* 0x0000040000047882 */ /* 0x000fe20000000000 */
[----:B------:R-:W-:Y:S01]  /*0320*/  SHF.R.S32.HI R4, RZ, 0x1f, R6 ;  /* 0x0000001fff047819 */ /* 0x000fe20000011406 */
[----:B------:R-:W2:Y:S01]  /*0330*/  LDCU.64 UR8, c[0x0][0x358] ;  /* 0x00006b00ff0877ac */ /* 0x000ea20008000a00 */
[----:B------:R-:W-:Y:S02]  /*0340*/  ISETP.LT.OR.EX P0, PT, R3, RZ, !P0, P1 ;  /* 0x000000ff0300720c */ /* 0x000fe40004701710 */
[----:B0-----:R-:W-:-:S02]  /*0350*/  ISETP.GT.U32.AND P1, PT, R2, UR10, PT ;  /* 0x0000000a02007c0c */ /* 0x001fc4000bf24070 */
[----:B------:R-:W-:Y:S02]  /*0360*/  ISETP.GT.U32.AND P2, PT, R6, UR10, PT ;  /* 0x0000000a06007c0c */ /* 0x000fe4000bf44070 */
[----:B------:R-:W-:Y:S01]  /*0370*/  ISETP.GT.OR.EX P0, PT, R3, UR11, P0, P1 ;  /* 0x0000000b03007c0c */ /* 0x000fe20008704710 */
[----:B-1----:R-:W-:-:S03]  /*0380*/  ULEA UR4, UR5, UR4, 0x18 ;  /* 0x0000000405047291 */ /* 0x002fc6000f8ec0ff */
[----:B------:R-:W-:-:S03]  /*0390*/  ISETP.GT.OR.EX P0, PT, R4, UR11, P0, P2 ;  /* 0x0000000b04007c0c */ /* 0x000fc60008704720 */
[----:B------:R-:W-:-:S10]  /*03a0*/  LEA R10, R11, UR4, 0x3 ;  /* 0x000000040b0a7c11 */ /* 0x000fd4000f8e18ff */
[----:B--2---:R-:W-:Y:S05]  /*03b0*/  @P0 BRA `(.L_x_5) ;  /* 0x00000004002c0947 */ /* 0x004fea0003800000 */
[----:B------:R-:W0:Y:S02]  /*03c0*/  LDCU.64 UR4, c[0x0][0x398] ;  /* 0x00007300ff0477ac */ /* 0x000e240008000a00 */
[----:B0-----:R-:W0:Y:S02]  /*03d0*/  I2F.F64.S64 R4, UR4 ;  /* 0x0000000400047d12 */ /* 0x001e240008301c00 */
[----:B0-----:R-:W-:-:S08]  /*03e0*/  DADD R4, R4, 1 ;  /* 0x3ff0000004047429 */ /* 0x001fd00000000000 */
[----:B------:R-:W-:-:S06]  /*03f0*/  DMUL R12, R4, R4 ;  /* 0x00000004040c7228 */ /* 0x000fcc0000000000 */
[----:B------:R-:W0:Y:S04]  /*0400*/  MUFU.RCP64H R5, R13 ;  /* 0x0000000d00057308 */ /* 0x000e280000001800 */
[----:B------:R-:W-:-:S05]  /*0410*/  VIADD R4, R13, 0x300402 ;  /* 0x003004020d047836 */ /* 0x000fca0000000000 */
[----:B------:R-:W-:Y:S01]  /*0420*/  FSETP.GEU.AND P0, PT, |R4|, 5.8789094863358348022e-39, PT ;  /* 0x004004020400780b */ /* 0x000fe20003f0e200 */
[----:B0-----:R-:W-:-:S08]  /*0430*/  DFMA R8, -R12, R4, 1 ;  /* 0x3ff000000c08742b */ /* 0x001fd00000000104 */
[----:B------:R-:W-:-:S08]  /*0440*/  DFMA R8, R8, R8, R8 ;  /* 0x000000080808722b */ /* 0x000fd00000000008 */
[----:B------:R-:W-:-:S08]  /*0450*/  DFMA R8, R4, R8, R4 ;  /* 0x000000080408722b */ /* 0x000fd00000000004 */
[----:B------:R-:W-:-:S08]  /*0460*/  DFMA R14, -R12, R8, 1 ;  /* 0x3ff000000c0e742b */ /* 0x000fd00000000108 */
[----:B------:R-:W-:Y:S01]  /*0470*/  DFMA R4, R8, R14, R8 ;  /* 0x0000000e0804722b */ /* 0x000fe20000000008 */
[----:B------:R-:W-:Y:S10]  /*0480*/  @P0 BRA `(.L_x_6) ;  /* 0x0000000000100947 */ /* 0x000ff40003800000 */
[----:B------:R-:W-:Y:S02]  /*0490*/  LOP3.LUT R4, R13, 0x7fffffff, RZ, 0xc0, !PT ;  /* 0x7fffffff0d047812 */ /* 0x000fe400078ec0ff */
[----:B------:R-:W-:-:S03]  /*04a0*/  MOV R8, 0x4d0 ;  /* 0x000004d000087802 */ /* 0x000fc60000000f00 */
[----:B------:R-:W-:-:S07]  /*04b0*/  VIADD R14, R4, 0xfff00000 ;  /* 0xfff00000040e7836 */ /* 0x000fce0000000000 */
[----:B------:R-:W-:Y:S05]  /*04c0*/  CALL.REL.NOINC `($__internal_0_$__cuda_sm20_dblrcp_rn_slowpath_v3) ;  /* 0x0000000400ec7944 */ /* 0x000fea0003c00000 */
.L_x_6:
[C---:B------:R-:W-:Y:S01]  /*04d0*/  VIADD R13, R6.reuse, 0xffffffff ;  /* 0xffffffff060d7836 */ /* 0x040fe20000000000 */
[----:B------:R-:W0:Y:S01]  /*04e0*/  LDCU.64 UR4, c[0x0][0x388] ;  /* 0x00007100ff0477ac */ /* 0x000e220008000a00 */
[----:B------:R-:W-:Y:S01]  /*04f0*/  LOP3.LUT R15, R6, 0x7fffffff, RZ, 0xc0, !PT ;  /* 0x7fffffff060f7812 */ /* 0x000fe200078ec0ff */
[----:B------:R-:W-:Y:S02]  /*0500*/  IMAD.MOV.U32 R8, RZ, RZ, R2 ;  /* 0x000000ffff087224 */ /* 0x000fe400078e0002 */
[----:B------:R-:W-:Y:S01]  /*0510*/  SHF.R.S32.HI R7, RZ, 0x1f, R13 ;  /* 0x0000001fff077819 */ /* 0x000fe2000001140d */
[----:B------:R-:W-:Y:S02]  /*0520*/  IMAD.MOV.U32 R9, RZ, RZ, R3 ;  /* 0x000000ffff097224 */ /* 0x000fe400078e0003 */
[----:B------:R-:W-:-:S04]  /*0530*/  IMAD.WIDE.U32 R2, R15, UR6, R8 ;  /* 0x000000060f027c25 */ /* 0x000fc8000f8e0008 */
[----:B------:R-:W-:Y:S02]  /*0540*/  IMAD R12, R7, UR6, RZ ;  /* 0x00000006070c7c24 */ /* 0x000fe4000f8e02ff */
[----:B------:R-:W-:Y:S02]  /*0550*/  IMAD R3, R15, UR7, R3 ;  /* 0x000000070f037c24 */ /* 0x000fe4000f8e0203 */
[----:B------:R-:W-:-:S04]  /*0560*/  IMAD.WIDE.U32 R14, R13, UR6, R8 ;  /* 0x000000060d0e7c25 */ /* 0x000fc8000f8e0008 */
[----:B------:R-:W-:Y:S01]  /*0570*/  IMAD R7, R13, UR7, R12 ;  /* 0x000000070d077c24 */ /* 0x000fe2000f8e020c */
[C---:B------:R-:W-:Y:S01]  /*0580*/  SHF.L.U64.HI R13, R2.reuse, 0x3, R3 ;  /* 0x00000003020d7819 */ /* 0x040fe20000010203 */
[----:B------:R-:W-:Y:S01]  /*0590*/  IMAD.SHL.U32 R12, R2, 0x8, RZ ;  /* 0x00000008020c7824 */ /* 0x000fe200078e00ff */
[----:B0-----:R-:W-:Y:S01]  /*05a0*/  LEA R18, P1, R14, UR4, 0x3 ;  /* 0x000000040e127c11 */ /* 0x001fe2000f8218ff */
[----:B------:R-:W-:Y:S02]  /*05b0*/  IMAD.IADD R7, R15, 0x1, R7 ;  /* 0x000000010f077824 */ /* 0x000fe400078e0207 */
[----:B------:R-:W-:Y:S01]  /*05c0*/  VIADD R15, R6, 0x1 ;  /* 0x00000001060f7836 */ /* 0x000fe20000000000 */
[----:B------:R-:W-:Y:S02]  /*05d0*/  IADD3 R2, P0, PT, R12, UR4, RZ ;  /* 0x000000040c027c10 */ /* 0x000fe4000ff1e0ff */
[----:B------:R-:W-:Y:S02]  /*05e0*/  LEA.HI.X R19, R14, UR5, R7, 0x3, P1 ;  /* 0x000000050e137c11 */ /* 0x000fe400088f1c07 */
[----:B------:R-:W-:Y:S01]  /*05f0*/  IADD3.X R3, PT, PT, R13, UR5, RZ, P0, !PT ;  /* 0x000000050d037c10 */ /* 0x000fe200087fe4ff */
[----:B------:R-:W-:-:S03]  /*0600*/  IMAD.WIDE.U32 R8, R15, UR6, R8 ;  /* 0x000000060f087c25 */ /* 0x000fc6000f8e0008 */
[----:B------:R-:W2:Y:S04]  /*0610*/  LDG.E.64 R18, desc[UR8][R18.64] ;  /* 0x0000000812127981 */ /* 0x000ea8000c1e1b00 */
[----:B------:R-:W2:Y:S01]  /*0620*/  LDG.E.64 R6, desc[UR8][R2.64+-0x8] ;  /* 0xfffff80802067981 */ /* 0x000ea2000c1e1b00 */
[----:B------:R-:W-:Y:S01]  /*0630*/  IMAD R9, R15, UR7, R9 ;  /* 0x000000070f097c24 */ /* 0x000fe2000f8e0209 */
[C---:B------:R-:W-:Y:S02]  /*0640*/  LEA R24, P0, R8.reuse, UR4, 0x3 ;  /* 0x0000000408187c11 */ /* 0x040fe4000f8018ff */
[----:B------:R-:W3:Y:S02]  /*0650*/  LDG.E.64 R16, desc[UR8][R2.64+0x8] ;  /* 0x0000080802107981 */ /* 0x000ee4000c1e1b00 */
[----:B------:R-:W-:-:S02]  /*0660*/  LEA.HI.X R25, R8, UR5, R9, 0x3, P0 ;  /* 0x0000000508197c11 */ /* 0x000fc400080f1c09 */
[----:B------:R-:W4:Y:S04]  /*0670*/  LDG.E.64 R14, desc[UR8][R2.64] ;  /* 0x00000008020e7981 */ /* 0x000f28000c1e1b00 */
[----:B------:R-:W5:Y:S01]  /*0680*/  LDG.E.64 R8, desc[UR8][R24.64] ;  /* 0x0000000818087981 */ /* 0x000f62000c1e1b00 */
[----:B------:R-:W0:Y:S01]  /*0690*/  MUFU.RCP64H R21, R5 ;  /* 0x0000000500157308 */ /* 0x000e220000001800 */
[----:B------:R-:W-:-:S06]  /*06a0*/  IMAD.MOV.U32 R20, RZ, RZ, 0x1 ;  /* 0x00000001ff147424 */ /* 0x000fcc00078e00ff */
[----:B0-----:R-:W-:-:S08]  /*06b0*/  DFMA R22, R20, -R4, 1 ;  /* 0x3ff000001416742b */ /* 0x001fd00000000804 */
[----:B------:R-:W-:-:S08]  /*06c0*/  DFMA R22, R22, R22, R22 ;  /* 0x000000161616722b */ /* 0x000fd00000000016 */
[----:B------:R-:W-:Y:S01]  /*06d0*/  DFMA R22, R20, R22, R20 ;  /* 0x000000161416722b */ /* 0x000fe20000000014 */
[----:B------:R-:W-:Y:S01]  /*06e0*/  BSSY.RECONVERGENT B1, `(.L_x_7) ;  /* 0x0000010000017945 */ /* 0x000fe20003800200 */
[----:B--2---:R-:W-:-:S08]  /*06f0*/  DADD R6, -R6, -R18 ;  /* 0x0000000006067229 */ /* 0x004fd00000000912 */
[----:B---3--:R-:W-:Y:S02]  /*0700*/  DADD R6, R6, -R16 ;  /* 0x0000000006067229 */ /* 0x008fe40000000810 */
[----:B------:R-:W-:-:S06]  /*0710*/  DFMA R16, R22, -R4, 1 ;  /* 0x3ff000001610742b */ /* 0x000fcc0000000804 */
[----:B-----5:R-:W-:Y:S02]  /*0720*/  DADD R6, R6, -R8 ;  /* 0x0000000006067229 */ /* 0x020fe40000000808 */
[----:B------:R-:W-:-:S06]  /*0730*/  DFMA R16, R22, R16, R22 ;  /* 0x000000101610722b */ /* 0x000fcc0000000016 */
[----:B----4-:R-:W-:-:S08]  /*0740*/  DFMA R6, R14, 4, R6 ;  /* 0x401000000e06782b */ /* 0x010fd00000000006 */
[----:B------:R-:W-:-:S08]  /*0750*/  DMUL R2, R6, R16 ;  /* 0x0000001006027228 */ /* 0x000fd00000000000 */
[----:B------:R-:W-:-:S08]  /*0760*/  DFMA R8, R2, -R4, R6 ;  /* 0x800000040208722b */ /* 0x000fd00000000006 */
[----:B------:R-:W-:Y:S01]  /*0770*/  DFMA R2, R16, R8, R2 ;  /* 0x000000081002722b */ /* 0x000fe20000000002 */
[----:B------:R-:W-:-:S09]  /*0780*/  FSETP.GEU.AND P1, PT, |R7|, 6.5827683646048100446e-37, PT ;  /* 0x036000000700780b */ /* 0x000fd20003f2e200 */
[----:B------:R-:W-:-:S05]  /*0790*/  FFMA R8, RZ, R5, R3 ;  /* 0x00000005ff087223 */ /* 0x000fca0000000003 */
[----:B------:R-:W-:-:S13]  /*07a0*/  FSETP.GT.AND P0, PT, |R8|, 1.469367938527859385e-39, PT ;  /* 0x001000000800780b */ /* 0x000fda0003f04200 */
[----:B------:R-:W-:Y:S05]  /*07b0*/  @P0 BRA P1, `(.L_x_8) ;  /* 0x0000000000080947 */ /* 0x000fea0000800000 */
[----:B------:R-:W-:-:S07]  /*07c0*/  MOV R22, 0x7e0 ;  /* 0x000007e000167802 */ /* 0x000fce0000000f00 */
[----:B------:R-:W-:Y:S05]  /*07d0*/  CALL.REL.NOINC `($__internal_1_$__cuda_sm20_div_rn_f64_full) ;  /* 0x0000000400cc7944 */ /* 0x000fea0003c00000 */
.L_x_8:
[----:B------:R-:W-:Y:S05]  /*07e0*/  BSYNC.RECONVERGENT B1 ;  /* 0x0000000000017941 */ /* 0x000fea0003800200 */
.L_x_7:
[----:B------:R-:W0:Y:S02]  /*07f0*/  LDCU.64 UR4, c[0x0][0x390] ;  /* 0x00007200ff0477ac */ /* 0x000e240008000a00 */
[----:B0-----:R-:W-:-:S04]  /*0800*/  IADD3 R12, P0, PT, R12, UR4, RZ ;  /* 0x000000040c0c7c10 */ /* 0x001fc8000ff1e0ff */
[----:B------:R-:W-:-:S05]  /*0810*/  IADD3.X R13, PT, PT, R13, UR5, RZ, P0, !PT ;  /* 0x000000050d0d7c10 */ /* 0x000fca00087fe4ff */
[----:B------:R-:W2:Y:S02]  /*0820*/  LDG.E.64 R4, desc[UR8][R12.64] ;  /* 0x000000080c047981 */ /* 0x000ea4000c1e1b00 */
[----:B--2---:R-:W-:-:S08]  /*0830*/  DADD R4, -R4, R2 ;  /* 0x0000000004047229 */ /* 0x004fd00000000102 */
[----:B------:R-:W-:-:S07]  /*0840*/  DMUL R4, R4, R4 ;  /* 0x0000000404047228 */ /* 0x000fce0000000000 */
[----:B------:R1:W-:Y:S01]  /*0850*/  STS.64 [R10], R4 ;  /* 0x000000040a007388 */ /* 0x0003e20000000a00 */
[----:B------:R-:W-:Y:S05]  /*0860*/  BRA `(.L_x_9) ;  /* 0x0000000000047947 */ /* 0x000fea0003800000 */
.L_x_5:
[----:B------:R0:W-:Y:S02]  /*0870*/  STS.64 [R10], RZ ;  /* 0x000000ff0a007388 */ /* 0x0001e40000000a00 */
.L_x_9:
[----:B------:R-:W-:Y:S05]  /*0880*/  BSYNC.RECONVERGENT B0 ;  /* 0x0000000000007941 */ /* 0x000fea0003800200 */
.L_x_4:
[----:B------:R-:W-:Y:S01]  /*0890*/  BAR.SYNC.DEFER_BLOCKING 0x0 ;  /* 0x0000000000007b1d */ /* 0x000fe20000010000 */
[C---:B------:R-:W-:Y:S02]  /*08a0*/  ISETP.GT.U32.AND P0, PT, R11.reuse, 0x1ff, PT ;  /* 0x000001ff0b00780c */ /* 0x040fe40003f04070 */
[----:B------:R-:W-:-:S11]  /*08b0*/  ISETP.GT.U32.AND P1, PT, R11, 0xff, PT ;  /* 0x000000ff0b00780c */ /* 0x000fd60003f24070 */
[----:B------:R-:W-:Y:S04]  /*08c0*/  @!P0 LDS.64 R2, [R10+0x1000] ;  /* 0x001000000a028984 */ /* 0x000fe80000000a00 */
[----:B-1----:R-:W1:Y:S02]  /*08d0*/  @!P0 LDS.64 R4, [R10] ;  /* 0x000000000a048984 */ /* 0x002e640000000a00 */
[----:B-1----:R-:W-:-:S07]  /*08e0*/  @!P0 DADD R2, R2, R4 ;  /* 0x0000000002028229 */ /* 0x002fce0000000004 */
[----:B------:R-:W-:Y:S01]  /*08f0*/  @!P0 STS.64 [R10], R2 ;  /* 0x000000020a008388 */ /* 0x000fe20000000a00 */
[----:B------:R-:W-:Y:S01]  /*0900*/  BAR.SYNC.DEFER_BLOCKING 0x0 ;  /* 0x0000000000007b1d */ /* 0x000fe20000010000 */
[----:B------:R-:W-:-:S05]  /*0910*/  ISETP.GT.U32.AND P0, PT, R11, 0x7f, PT ;  /* 0x0000007f0b00780c */ /* 0x000fca0003f04070 */
[----:B------:R-:W-:Y:S04]  /*0920*/  @!P1 LDS.64 R4, [R10+0x800] ;  /* 0x000800000a049984 */ /* 0x000fe80000000a00 */
[----:B------:R-:W1:Y:S02]  /*0930*/  @!P1 LDS.64 R6, [R10] ;  /* 0x000000000a069984 */ /* 0x000e640000000a00 */
        /* <DEDUP_REMOVED lines=13> */
[----:B------:R1:W-:Y:S01]  /*0a10*/  @!P1 STS.64 [R10], R2 ;  /* 0x000000020a009388 */ /* 0x0003e20000000a00 */
[----:B------:R-:W-:Y:S06]  /*0a20*/  BAR.SYNC.DEFER_BLOCKING 0x0 ;  /* 0x0000000000007b1d */ /* 0x000fec0000010000 */
[----:B------:R-:W-:Y:S05]  /*0a30*/  @P0 EXIT ;  /* 0x000000000000094d */ /* 0x000fea0003800000 */
[----:B-1----:R-:W-:Y:S01]  /*0a40*/  LDS.64 R2, [R10+0x100] ;  /* 0x000100000a027984 */ /* 0x002fe20000000a00 */
[----:B------:R-:W-:-:S03]  /*0a50*/  ISETP.NE.AND P0, PT, R11, RZ, PT ;  /* 0x000000ff0b00720c */ /* 0x000fc60003f05270 */
[----:B------:R-:W1:Y:S02]  /*0a60*/  LDS.64 R4, [R10] ;  /* 0x000000000a047984 */ /* 0x000e640000000a00 */
[----:B-1----:R-:W-:-:S07]  /*0a70*/  DADD R2, R2, R4 ;  /* 0x0000000002027229 */ /* 0x002fce0000000004 */
[----:B------:R-:W-:Y:S01]  /*0a80*/  STS.64 [R10], R2 ;  /* 0x000000020a007388 */ /* 0x000fe20000000a00 */
[----:B------:R-:W-:-:S03]  /*0a90*/  NOP ;  /* 0x0000000000007918 */ /* 0x000fc60000000000 */
[----:B------:R-:W-:Y:S04]  /*0aa0*/  LDS.64 R4, [R10+0x80] ;  /* 0x000080000a047984 */ /* 0x000fe80000000a00 */
        /* <DEDUP_REMOVED lines=17> */
[----:B------:R1:W-:Y:S01]  /*0bc0*/  STS.64 [R10], R4 ;  /* 0x000000040a007388 */ /* 0x0003e20000000a00 */
[----:B------:R-:W-:Y:S01]  /*0bd0*/  NOP ;  /* 0x0000000000007918 */ /* 0x000fe20000000000 */
[----:B------:R-:W-:Y:S05]  /*0be0*/  @P0 EXIT ;  /* 0x000000000000094d */ /* 0x000fea0003800000 */
[----:B------:R-:W2:Y:S01]  /*0bf0*/  S2UR UR5, SR_CgaCtaId ;  /* 0x00000000000579c3 */ /* 0x000ea20000008800 */
[----:B------:R-:W-:-:S07]  /*0c00*/  UMOV UR4, 0x400 ;  /* 0x0000040000047882 */ /* 0x000fce0000000000 */
[----:B------:R-:W3:Y:S01]  /*0c10*/  LDC.64 R2, c[0x0][0x380] ;  /* 0x0000e000ff027b82 */ /* 0x000ee20000000a00 */
[----:B--2---:R-:W-:Y:S01]  /*0c20*/  ULEA UR4, UR5, UR4, 0x18 ;  /* 0x0000000405047291 */ /* 0x004fe2000f8ec0ff */
[----:B---3--:R-:W-:-:S08]  /*0c30*/  IMAD.WIDE.U32 R2, R0, 0x8, R2 ;  /* 0x0000000800027825 */ /* 0x008fd000078e0002 */
[----:B-1----:R-:W1:Y:S02]  /*0c40*/  LDS.128 R4, [UR4] ;  /* 0x00000004ff047984 */ /* 0x002e640008000c00 */
[----:B-1----:R-:W-:-:S07]  /*0c50*/  DADD R4, R4, R6 ;  /* 0x0000000004047229 */ /* 0x002fce0000000006 */
[----:B------:R-:W-:Y:S01]  /*0c60*/  STG.E.64 desc[UR8][R2.64], R4 ;  /* 0x0000000402007986 */ /* 0x000fe2000c101b08 */
[----:B------:R-:W-:Y:S05]  /*0c70*/  EXIT ;  /* 0x000000000000794d */ /* 0x000fea0003800000 */
        .weak           $__internal_0_$__cuda_sm20_dblrcp_rn_slowpath_v3
        .type           $__internal_0_$__cuda_sm20_dblrcp_rn_slowpath_v3,@function
        .size           $__internal_0_$__cuda_sm20_dblrcp_rn_slowpath_v3,($__internal_1_$__cuda_sm20_div_rn_f64_full - $__internal_0_$__cuda_sm20_dblrcp_rn_slowpath_v3)
$__internal_0_$__cuda_sm20_dblrcp_rn_slowpath_v3:
[----:B------:R-:W-:Y:S02]  /*0c80*/  IMAD.MOV.U32 R4, RZ, RZ, R12 ;  /* 0x000000ffff047224 */ /* 0x000fe400078e000c */
[----:B------:R-:W-:-:S06]  /*0c90*/  IMAD.MOV.U32 R5, RZ, RZ, R13 ;  /* 0x000000ffff057224 */ /* 0x000fcc00078e000d */
[----:B------:R-:W-:-:S14]  /*0ca0*/  DSETP.GTU.AND P0, PT, |R4|, +INF , PT ;  /* 0x7ff000000400742a */ /* 0x000fdc0003f0c200 */
[----:B------:R-:W-:Y:S05]  /*0cb0*/  @P0 BRA `(.L_x_10) ;  /* 0x00000000007c0947 */ /* 0x000fea0003800000 */
[----:B------:R-:W-:-:S05]  /*0cc0*/  LOP3.LUT R7, R13, 0x7fffffff, RZ, 0xc0, !PT ;  /* 0x7fffffff0d077812 */ /* 0x000fca00078ec0ff */
[----:B------:R-:W-:-:S05]  /*0cd0*/  VIADD R9, R7, 0xffffffff ;  /* 0xffffffff07097836 */ /* 0x000fca0000000000 */
[----:B------:R-:W-:-:S13]  /*0ce0*/  ISETP.GE.U32.AND P0, PT, R9, 0x7fefffff, PT ;  /* 0x7fefffff0900780c */ /* 0x000fda0003f06070 */
[----:B------:R-:W-:Y:S01]  /*0cf0*/  @P0 LOP3.LUT R13, R5, 0x7ff00000, RZ, 0x3c, !PT ;  /* 0x7ff00000050d0812 */ /* 0x000fe200078e3cff */
[----:B------:R-:W-:Y:S01]  /*0d00*/  @P0 IMAD.MOV.U32 R12, RZ, RZ, RZ ;  /* 0x000000ffff0c0224 */ /* 0x000fe200078e00ff */
[----:B------:R-:W-:Y:S06]  /*0d10*/  @P0 BRA `(.L_x_11) ;  /* 0x00000000006c0947 */ /* 0x000fec0003800000 */
[----:B------:R-:W-:-:S13]  /*0d20*/  ISETP.GE.U32.AND P0, PT, R7, 0x1000001, PT ;  /* 0x010000010700780c */ /* 0x000fda0003f06070 */
[----:B------:R-:W-:Y:S05]  /*0d30*/  @!P0 BRA `(.L_x_12) ;  /* 0x0000000000348947 */ /* 0x000fea0003800000 */
[----:B------:R-:W-:Y:S02]  /*0d40*/  VIADD R13, R5, 0xc0200000 ;  /* 0xc0200000050d7836 */ /* 0x000fe40000000000 */
[----:B------:R-:W-:Y:S02]  /*0d50*/  IMAD.MOV.U32 R12, RZ, RZ, R4 ;  /* 0x000000ffff0c7224 */ /* 0x000fe400078e0004 */
[----:B------:R-:W0:Y:S04]  /*0d60*/  MUFU.RCP64H R15, R13 ;  /* 0x0000000d000f7308 */ /* 0x000e280000001800 */
[----:B0-----:R-:W-:-:S08]  /*0d70*/  DFMA R16, -R12, R14, 1 ;  /* 0x3ff000000c10742b */ /* 0x001fd0000000010e */
[----:B------:R-:W-:-:S08]  /*0d80*/  DFMA R16, R16, R16, R16 ;  /* 0x000000101010722b */ /* 0x000fd00000000010 */
[----:B------:R-:W-:-:S08]  /*0d90*/  DFMA R16, R14, R16, R14 ;  /* 0x000000100e10722b */ /* 0x000fd0000000000e */
[----:B------:R-:W-:-:S08]  /*0da0*/  DFMA R14, -R12, R16, 1 ;  /* 0x3ff000000c0e742b */ /* 0x000fd00000000110 */
[----:B------:R-:W-:-:S08]  /*0db0*/  DFMA R14, R16, R14, R16 ;  /* 0x0000000e100e722b */ /* 0x000fd00000000010 */
[----:B------:R-:W-:-:S08]  /*0dc0*/  DMUL R14, R14, 2.2250738585072013831e-308 ;  /* 0x001000000e0e7828 */ /* 0x000fd00000000000 */
[----:B------:R-:W-:-:S08]  /*0dd0*/  DFMA R4, -R4, R14, 1 ;  /* 0x3ff000000404742b */ /* 0x000fd0000000010e */
[----:B------:R-:W-:-:S08]  /*0de0*/  DFMA R4, R4, R4, R4 ;  /* 0x000000040404722b */ /* 0x000fd00000000004 */
[----:B------:R-:W-:Y:S01]  /*0df0*/  DFMA R12, R14, R4, R14 ;  /* 0x000000040e0c722b */ /* 0x000fe2000000000e */
[----:B------:R-:W-:Y:S10]  /*0e00*/  BRA `(.L_x_11) ;  /* 0x0000000000307947 */ /* 0x000ff40003800000 */
.L_x_12:
[----:B------:R-:W-:Y:S01]  /*0e10*/  DMUL R4, R4, 8.11296384146066816958e+31 ;  /* 0x4690000004047828 */ /* 0x000fe20000000000 */
[----:B------:R-:W-:-:S05]  /*0e20*/  IMAD.MOV.U32 R12, RZ, RZ, R14 ;  /* 0x000000ffff0c7224 */ /* 0x000fca00078e000e */
[----:B------:R-:W0:Y:S02]  /*0e30*/  MUFU.RCP64H R13, R5 ;  /* 0x00000005000d7308 */ /* 0x000e240000001800 */
[----:B0-----:R-:W-:-:S08]  /*0e40*/  DFMA R14, -R4, R12, 1 ;  /* 0x3ff00000040e742b */ /* 0x001fd0000000010c */
[----:B------:R-:W-:-:S08]  /*0e50*/  DFMA R14, R14, R14, R14 ;  /* 0x0000000e0e0e722b */ /* 0x000fd0000000000e */
[----:B------:R-:W-:-:S08]  /*0e60*/  DFMA R14, R12, R14, R12 ;  /* 0x0000000e0c0e722b */ /* 0x000fd0000000000c */
[----:B------:R-:W-:-:S08]  /*0e70*/  DFMA R12, -R4, R14, 1 ;  /* 0x3ff00000040c742b */ /* 0x000fd0000000010e */
[----:B------:R-:W-:-:S08]  /*0e80*/  DFMA R12, R14, R12, R14 ;  /* 0x0000000c0e0c722b */ /* 0x000fd0000000000e */
[----:B------:R-:W-:Y:S01]  /*0e90*/  DMUL R12, R12, 8.11296384146066816958e+31 ;  /* 0x469000000c0c7828 */ /* 0x000fe20000000000 */
[----:B------:R-:W-:Y:S10]  /*0ea0*/  BRA `(.L_x_11) ;  /* 0x0000000000087947 */ /* 0x000ff40003800000 */
.L_x_10:
[----:B------:R-:W-:Y:S01]  /*0eb0*/  LOP3.LUT R13, R5, 0x80000, RZ, 0xfc, !PT ;  /* 0x00080000050d7812 */ /* 0x000fe200078efcff */
[----:B------:R-:W-:-:S07]  /*0ec0*/  IMAD.MOV.U32 R12, RZ, RZ, R4 ;  /* 0x000000ffff0c7224 */ /* 0x000fce00078e0004 */
.L_x_11:
[----:B------:R-:W-:Y:S02]  /*0ed0*/  IMAD.MOV.U32 R9, RZ, RZ, 0x0 ;  /* 0x00000000ff097424 */ /* 0x000fe400078e00ff */
[----:B------:R-:W-:Y:S02]  /*0ee0*/  IMAD.MOV.U32 R4, RZ, RZ, R12 ;  /* 0x000000ffff047224 */ /* 0x000fe400078e000c */
[----:B------:R-:W-:Y:S01]  /*0ef0*/  IMAD.MOV.U32 R5, RZ, RZ, R13 ;  /* 0x000000ffff057224 */ /* 0x000fe200078e000d */
[----:B------:R-:W-:Y:S06]  /*0f00*/  RET.REL.NODEC R8 `(_Z6resvecPdPKdS1_l) ;  /* 0xfffffff0083c7950 */ /* 0x000fec0003c3ffff */
        .weak           $__internal_1_$__cuda_sm20_div_rn_f64_full
        .type           $__internal_1_$__cuda_sm20_div_rn_f64_full,@function
        .size           $__internal_1_$__cuda_sm20_div_rn_f64_full,($__internal_2_$__cuda_sm20_div_s64 - $__internal_1_$__cuda_sm20_div_rn_f64_full)
$__internal_1_$__cuda_sm20_div_rn_f64_full:
[C---:B------:R-:W-:Y:S01]  /*0f10*/  FSETP.GEU.AND P0, PT, |R5|.reuse, 1.469367938527859385e-39, PT ;  /* 0x001000000500780b */ /* 0x040fe20003f0e200 */
[----:B------:R-:W-:Y:S01]  /*0f20*/  IMAD.MOV.U32 R14, RZ, RZ, 0x1 ;  /* 0x00000001ff0e7424 */ /* 0x000fe200078e00ff */
[----:B------:R-:W-:Y:S01]  /*0f30*/  LOP3.LUT R2, R5, 0x800fffff, RZ, 0xc0, !PT ;  /* 0x800fffff05027812 */ /* 0x000fe200078ec0ff */
[----:B------:R-:W-:Y:S01]  /*0f40*/  IMAD.MOV.U32 R20, RZ, RZ, 0x1ca00000 ;  /* 0x1ca00000ff147424 */ /* 0x000fe200078e00ff */
[C---:B------:R-:W-:Y:S01]  /*0f50*/  FSETP.GEU.AND P2, PT, |R7|.reuse, 1.469367938527859385e-39, PT ;  /* 0x001000000700780b */ /* 0x040fe20003f4e200 */
[----:B------:R-:W-:Y:S01]  /*0f60*/  BSSY.RECONVERGENT B2, `(.L_x_13) ;  /* 0x0000052000027945 */ /* 0x000fe20003800200 */
[----:B------:R-:W-:Y:S01]  /*0f70*/  LOP3.LUT R3, R2, 0x3ff00000, RZ, 0xfc, !PT ;  /* 0x3ff0000002037812 */ /* 0x000fe200078efcff */
[----:B------:R-:W-:Y:S01]  /*0f80*/  IMAD.MOV.U32 R2, RZ, RZ, R4 ;  /* 0x000000ffff027224 */ /* 0x000fe200078e0004 */
[----:B------:R-:W-:Y:S02]  /*0f90*/  LOP3.LUT R21, R7, 0x7ff00000, RZ, 0xc0, !PT ;  /* 0x7ff0000007157812 */ /* 0x000fe400078ec0ff */
[----:B------:R-:W-:-:S03]  /*0fa0*/  LOP3.LUT R24, R5, 0x7ff00000, RZ, 0xc0, !PT ;  /* 0x7ff0000005187812 */ /* 0x000fc600078ec0ff */
[----:B------:R-:W-:Y:S01]  /*0fb0*/  @!P0 DMUL R2, R4, 8.98846567431157953865e+307 ;  /* 0x7fe0000004028828 */ /* 0x000fe20000000000 */
[----:B------:R-:W-:Y:S01]  /*0fc0*/  ISETP.GE.U32.AND P1, PT, R21, R24, PT ;  /* 0x000000181500720c */ /* 0x000fe20003f26070 */
[----:B------:R-:W-:Y:S02]  /*0fd0*/  IMAD.MOV.U32 R23, RZ, RZ, R21 ;  /* 0x000000ffff177224 */ /* 0x000fe400078e0015 */
[----:B------:R-:W-:Y:S02]  /*0fe0*/  @!P2 LOP3.LUT R16, R5, 0x7ff00000, RZ, 0xc0, !PT ;  /* 0x7ff000000510a812 */ /* 0x000fe400078ec0ff */
[----:B------:R-:W0:Y:S02]  /*0ff0*/  MUFU.RCP64H R15, R3 ;  /* 0x00000003000f7308 */ /* 0x000e240000001800 */
[----:B------:R-:W-:Y:S02]  /*1000*/  @!P2 ISETP.GE.U32.AND P3, PT, R21, R16, PT ;  /* 0x000000101500a20c */ /* 0x000fe40003f66070 */
[----:B------:R-:W-:-:S02]  /*1010*/  @!P0 LOP3.LUT R24, R3, 0x7ff00000, RZ, 0xc0, !PT ;  /* 0x7ff0000003188812 */ /* 0x000fc400078ec0ff */
[----:B------:R-:W-:-:S04]  /*1020*/  @!P2 SEL R17, R20, 0x63400000, !P3 ;  /* 0x634000001411a807 */ /* 0x000fc80005800000 */
[----:B------:R-:W-:-:S04]  /*1030*/  @!P2 LOP3.LUT R18, R17, 0x80000000, R7, 0xf8, !PT ;  /* 0x800000001112a812 */ /* 0x000fc800078ef807 */
[----:B------:R-:W-:Y:S01]  /*1040*/  @!P2 LOP3.LUT R19, R18, 0x100000, RZ, 0xfc, !PT ;  /* 0x001000001213a812 */ /* 0x000fe200078efcff */
[----:B------:R-:W-:Y:S01]  /*1050*/  @!P2 IMAD.MOV.U32 R18, RZ, RZ, RZ ;  /* 0x000000ffff12a224 */ /* 0x000fe200078e00ff */
[----:B0-----:R-:W-:-:S08]  /*1060*/  DFMA R8, R14, -R2, 1 ;  /* 0x3ff000000e08742b */ /* 0x001fd00000000802 */
[----:B------:R-:W-:-:S08]  /*1070*/  DFMA R8, R8, R8, R8 ;  /* 0x000000080808722b */ /* 0x000fd00000000008 */
[----:B------:R-:W-:Y:S01]  /*1080*/  DFMA R14, R14, R8, R14 ;  /* 0x000000080e0e722b */ /* 0x000fe2000000000e */
[----:B------:R-:W-:Y:S01]  /*1090*/  SEL R9, R20, 0x63400000, !P1 ;  /* 0x6340000014097807 */ /* 0x000fe20004800000 */
[----:B------:R-:W-:-:S03]  /*10a0*/  IMAD.MOV.U32 R8, RZ, RZ, R6 ;  /* 0x000000ffff087224 */ /* 0x000fc600078e0006 */
[----:B------:R-:W-:-:S03]  /*10b0*/  LOP3.LUT R9, R9, 0x800fffff, R7, 0xf8, !PT ;  /* 0x800fffff09097812 */ /* 0x000fc600078ef807 */
[----:B------:R-:W-:-:S03]  /*10c0*/  DFMA R16, R14, -R2, 1 ;  /* 0x3ff000000e10742b */ /* 0x000fc60000000802 */
[----:B------:R-:W-:-:S05]  /*10d0*/  @!P2 DFMA R8, R8, 2, -R18 ;  /* 0x400000000808a82b */ /* 0x000fca0000000812 */
[----:B------:R-:W-:-:S05]  /*10e0*/  DFMA R16, R14, R16, R14 ;  /* 0x000000100e10722b */ /* 0x000fca000000000e */
[----:B------:R-:W-:-:S03]  /*10f0*/  @!P2 LOP3.LUT R23, R9, 0x7ff00000, RZ, 0xc0, !PT ;  /* 0x7ff000000917a812 */ /* 0x000fc600078ec0ff */
[----:B------:R-:W-:Y:S02]  /*1100*/  DMUL R14, R16, R8 ;  /* 0x00000008100e7228 */ /* 0x000fe40000000000 */
[----:B------:R-:W-:-:S05]  /*1110*/  VIADD R25, R23, 0xffffffff ;  /* 0xffffffff17197836 */ /* 0x000fca0000000000 */
[----:B------:R-:W-:Y:S01]  /*1120*/  ISETP.GT.U32.AND P0, PT, R25, 0x7feffffe, PT ;  /* 0x7feffffe1900780c */ /* 0x000fe20003f04070 */
[----:B------:R-:W-:Y:S01]  /*1130*/  VIADD R25, R24, 0xffffffff ;  /* 0xffffffff18197836 */ /* 0x000fe20000000000 */
[----:B------:R-:W-:-:S04]  /*1140*/  DFMA R18, R14, -R2, R8 ;  /* 0x800000020e12722b */ /* 0x000fc80000000008 */
[----:B------:R-:W-:-:S04]  /*1150*/  ISETP.GT.U32.OR P0, PT, R25, 0x7feffffe, P0 ;  /* 0x7feffffe1900780c */ /* 0x000fc80000704470 */
[----:B------:R-:W-:-:S09]  /*1160*/  DFMA R18, R16, R18, R14 ;  /* 0x000000121012722b */ /* 0x000fd2000000000e */
[----:B------:R-:W-:Y:S05]  /*1170*/  @P0 BRA `(.L_x_14) ;  /* 0x00000000006c0947 */ /* 0x000fea0003800000 */
[----:B------:R-:W-:-:S04]  /*1180*/  LOP3.LUT R14, R5, 0x7ff00000, RZ, 0xc0, !PT ;  /* 0x7ff00000050e7812 */ /* 0x000fc800078ec0ff */
[CC--:B------:R-:W-:Y:S02]  /*1190*/  VIADDMNMX R6, R21.reuse, -R14.reuse, 0xb9600000, !PT ;  /* 0xb960000015067446 */ /* 0x0c0fe4000780090e */
[----:B------:R-:W-:Y:S02]  /*11a0*/  ISETP.GE.U32.AND P0, PT, R21, R14, PT ;  /* 0x0000000e1500720c */ /* 0x000fe40003f06070 */
[----:B------:R-:W-:Y:S02]  /*11b0*/  VIMNMX R6, PT, PT, R6, 0x46a00000, PT ;  /* 0x46a0000006067848 */ /* 0x000fe40003fe0100 */
[----:B------:R-:W-:-:S05]  /*11c0*/  SEL R7, R20, 0x63400000, !P0 ;  /* 0x6340000014077807 */ /* 0x000fca0004000000 */
[----:B------:R-:W-:Y:S02]  /*11d0*/  IMAD.IADD R16, R6, 0x1, -R7 ;  /* 0x0000000106107824 */ /* 0x000fe400078e0a07 */
[----:B------:R-:W-:Y:S02]  /*11e0*/  IMAD.MOV.U32 R6, RZ, RZ, RZ ;  /* 0x000000ffff067224 */ /* 0x000fe400078e00ff */
[----:B------:R-:W-:-:S06]  /*11f0*/  VIADD R7, R16, 0x7fe00000 ;  /* 0x7fe0000010077836 */ /* 0x000fcc0000000000 */
[----:B------:R-:W-:-:S10]  /*1200*/  DMUL R14, R18, R6 ;  /* 0x00000006120e7228 */ /* 0x000fd40000000000 */
[----:B------:R-:W-:-:S13]  /*1210*/  FSETP.GTU.AND P0, PT, |R15|, 1.469367938527859385e-39, PT ;  /* 0x001000000f00780b */ /* 0x000fda0003f0c200 */
[----:B------:R-:W-:Y:S05]  /*1220*/  @P0 BRA `(.L_x_15) ;  /* 0x0000000000940947 */ /* 0x000fea0003800000 */
[----:B------:R-:W-:Y:S01]  /*1230*/  DFMA R2, R18, -R2, R8 ;  /* 0x800000021202722b */ /* 0x000fe20000000008 */
[----:B------:R-:W-:-:S09]  /*1240*/  IMAD.MOV.U32 R6, RZ, RZ, RZ ;  /* 0x000000ffff067224 */ /* 0x000fd200078e00ff */
[C---:B------:R-:W-:Y:S02]  /*1250*/  FSETP.NEU.AND P0, PT, R3.reuse, RZ, PT ;  /* 0x000000ff0300720b */ /* 0x040fe40003f0d000 */
[----:B------:R-:W-:-:S04]  /*1260*/  LOP3.LUT R5, R3, 0x80000000, R5, 0x48, !PT ;  /* 0x8000000003057812 */ /* 0x000fc800078e4805 */
[----:B------:R-:W-:-:S07]  /*1270*/  LOP3.LUT R7, R5, R7, RZ, 0xfc, !PT ;  /* 0x0000000705077212 */ /* 0x000fce00078efcff */
[----:B------:R-:W-:Y:S05]  /*1280*/  @!P0 BRA `(.L_x_15) ;  /* 0x00000000007c8947 */ /* 0x000fea0003800000 */
[----:B------:R-:W-:Y:S01]  /*1290*/  IMAD.MOV R3, RZ, RZ, -R16 ;  /* 0x000000ffff037224 */ /* 0x000fe200078e0a10 */
[----:B------:R-:W-:Y:S01]  /*12a0*/  DMUL.RP R6, R18, R6 ;  /* 0x0000000612067228 */ /* 0x000fe20000008000 */
[----:B------:R-:W-:-:S06]  /*12b0*/  IMAD.MOV.U32 R2, RZ, RZ, RZ ;  /* 0x000000ffff027224 */ /* 0x000fcc00078e00ff */
[----:B------:R-:W-:-:S03]  /*12c0*/  DFMA R2, R14, -R2, R18 ;  /* 0x800000020e02722b */ /* 0x000fc60000000012 */
[----:B------:R-:W-:-:S03]  /*12d0*/  LOP3.LUT R5, R7, R5, RZ, 0x3c, !PT ;  /* 0x0000000507057212 */ /* 0x000fc600078e3cff */
[----:B------:R-:W-:-:S04]  /*12e0*/  IADD3 R2, PT, PT, -R16, -0x43300000, RZ ;  /* 0xbcd0000010027810 */ /* 0x000fc80007ffe1ff */
[----:B------:R-:W-:-:S04]  /*12f0*/  FSETP.NEU.AND P0, PT, |R3|, R2, PT ;  /* 0x000000020300720b */ /* 0x000fc80003f0d200 */
[----:B------:R-:W-:Y:S02]  /*1300*/  FSEL R14, R6, R14, !P0 ;  /* 0x0000000e060e7208 */ /* 0x000fe40004000000 */
[----:B------:R-:W-:Y:S01]  /*1310*/  FSEL R15, R5, R15, !P0 ;  /* 0x0000000f050f7208 */ /* 0x000fe20004000000 */
[----:B------:R-:W-:Y:S06]  /*1320*/  BRA `(.L_x_15) ;  /* 0x0000000000547947 */ /* 0x000fec0003800000 */
.L_x_14:
[----:B------:R-:W-:-:S14]  /*1330*/  DSETP.NAN.AND P0, PT, R6, R6, PT ;  /* 0x000000060600722a */ /* 0x000fdc0003f08000 */
[----:B------:R-:W-:Y:S05]  /*1340*/  @P0 BRA `(.L_x_16) ;  /* 0x0000000000440947 */ /* 0x000fea0003800000 */
[----:B------:R-:W-:-:S14]  /*1350*/  DSETP.NAN.AND P0, PT, R4, R4, PT ;  /* 0x000000040400722a */ /* 0x000fdc0003f08000 */
[----:B------:R-:W-:Y:S05]  /*1360*/  @P0 BRA `(.L_x_17) ;  /* 0x0000000000300947 */ /* 0x000fea0003800000 */
[----:B------:R-:W-:Y:S01]  /*1370*/  ISETP.NE.AND P0, PT, R23, R24, PT ;  /* 0x000000181700720c */ /* 0x000fe20003f05270 */
[----:B------:R-:W-:Y:S02]  /*1380*/  IMAD.MOV.U32 R14, RZ, RZ, 0x0 ;  /* 0x00000000ff0e7424 */ /* 0x000fe400078e00ff */
[----:B------:R-:W-:-:S10]  /*1390*/  IMAD.MOV.U32 R15, RZ, RZ, -0x80000 ;  /* 0xfff80000ff0f7424 */ /* 0x000fd400078e00ff */
[----:B------:R-:W-:Y:S05]  /*13a0*/  @!P0 BRA `(.L_x_15) ;  /* 0x0000000000348947 */ /* 0x000fea0003800000 */
[----:B------:R-:W-:Y:S02]  /*13b0*/  ISETP.NE.AND P0, PT, R23, 0x7ff00000, PT ;  /* 0x7ff000001700780c */ /* 0x000fe40003f05270 */
[----:B------:R-:W-:Y:S02]  /*13c0*/  LOP3.LUT R15, R7, 0x80000000, R5, 0x48, !PT ;  /* 0x80000000070f7812 */ /* 0x000fe400078e4805 */
[----:B------:R-:W-:-:S13]  /*13d0*/  ISETP.EQ.OR P0, PT, R24, RZ, !P0 ;  /* 0x000000ff1800720c */ /* 0x000fda0004702670 */
[----:B------:R-:W-:Y:S01]  /*13e0*/  @P0 LOP3.LUT R2, R15, 0x7ff00000, RZ, 0xfc, !PT ;  /* 0x7ff000000f020812 */ /* 0x000fe200078efcff */
[----:B------:R-:W-:Y:S02]  /*13f0*/  @!P0 IMAD.MOV.U32 R14, RZ, RZ, RZ ;  /* 0x000000ffff0e8224 */ /* 0x000fe400078e00ff */
[----:B------:R-:W-:Y:S02]  /*1400*/  @P0 IMAD.MOV.U32 R14, RZ, RZ, RZ ;  /* 0x000000ffff0e0224 */ /* 0x000fe400078e00ff */
[----:B------:R-:W-:Y:S01]  /*1410*/  @P0 IMAD.MOV.U32 R15, RZ, RZ, R2 ;  /* 0x000000ffff0f0224 */ /* 0x000fe200078e0002 */
[----:B------:R-:W-:Y:S06]  /*1420*/  BRA `(.L_x_15) ;  /* 0x0000000000147947 */ /* 0x000fec0003800000 */
.L_x_17:
[----:B------:R-:W-:Y:S01]  /*1430*/  LOP3.LUT R15, R5, 0x80000, RZ, 0xfc, !PT ;  /* 0x00080000050f7812 */ /* 0x000fe200078efcff */
[----:B------:R-:W-:Y:S01]  /*1440*/  IMAD.MOV.U32 R14, RZ, RZ, R4 ;  /* 0x000000ffff0e7224 */ /* 0x000fe200078e0004 */
[----:B------:R-:W-:Y:S06]  /*1450*/  BRA `(.L_x_15) ;  /* 0x0000000000087947 */ /* 0x000fec0003800000 */
.L_x_16:
[----:B------:R-:W-:Y:S01]  /*1460*/  LOP3.LUT R15, R7, 0x80000, RZ, 0xfc, !PT ;  /* 0x00080000070f7812 */ /* 0x000fe200078efcff */
[----:B------:R-:W-:-:S07]  /*1470*/  IMAD.MOV.U32 R14, RZ, RZ, R6 ;  /* 0x000000ffff0e7224 */ /* 0x000fce00078e0006 */
.L_x_15:
[----:B------:R-:W-:Y:S05]  /*1480*/  BSYNC.RECONVERGENT B2 ;  /* 0x0000000000027941 */ /* 0x000fea0003800200 */
.L_x_13:
[----:B------:R-:W-:Y:S02]  /*1490*/  IMAD.MOV.U32 R23, RZ, RZ, 0x0 ;  /* 0x00000000ff177424 */ /* 0x000fe400078e00ff */
[----:B------:R-:W-:Y:S02]  /*14a0*/  IMAD.MOV.U32 R2, RZ, RZ, R14 ;  /* 0x000000ffff027224 */ /* 0x000fe400078e000e */
[----:B------:R-:W-:Y:S01]  /*14b0*/  IMAD.MOV.U32 R3, RZ, RZ, R15 ;  /* 0x000000ffff037224 */ /* 0x000fe200078e000f */
[----:B------:R-:W-:Y:S06]  /*14c0*/  RET.REL.NODEC R22 `(_Z6resvecPdPKdS1_l) ;  /* 0xffffffe816cc7950 */ /* 0x000fec0003c3ffff */
        .weak           $__internal_2_$__cuda_sm20_div_s64
        .type           $__internal_2_$__cuda_sm20_div_s64,@function
        .size           $__internal_2_$__cuda_sm20_div_s64,(.L_x_29 - $__internal_2_$__cuda_sm20_div_s64)
$__internal_2_$__cuda_sm20_div_s64:
[----:B------:R-:W-:Y:S01]  /*14d0*/  UIADD3 UR4, UP1, UPT, URZ, -UR6, URZ ;  /* 0x80000006ff047290 */ /* 0x000fe2000ff3e0ff */
[----:B------:R-:W-:Y:S01]  /*14e0*/  ISETP.GE.AND P3, PT, R3, RZ, PT ;  /* 0x000000ff0300720c */ /* 0x000fe20003f66270 */
[----:B------:R-:W-:Y:S02]  /*14f0*/  UISETP.GE.AND UP0, UPT, UR7, URZ, UPT ;  /* 0x000000ff0700728c */ /* 0x000fe4000bf06270 */
[----:B------:R-:W-:Y:S02]  /*1500*/  UIADD3.X UR5, UPT, UPT, URZ, ~UR7, URZ, UP1, !UPT ;  /* 0x80000007ff057290 */ /* 0x000fe40008ffe4ff */
[----:B------:R-:W-:Y:S02]  /*1510*/  USEL UR4, UR4, UR6, !UP0 ;  /* 0x0000000604047287 */ /* 0x000fe4000c000000 */
[----:B------:R-:W-:-:S09]  /*1520*/  USEL UR5, UR5, UR7, !UP0 ;  /* 0x0000000705057287 */ /* 0x000fd2000c000000 */
[----:B------:R-:W0:Y:S08]  /*1530*/  I2F.U64.RP R5, UR4 ;  /* 0x0000000400057d12 */ /* 0x000e300008309000 */
[----:B0-----:R-:W0:Y:S02]  /*1540*/  MUFU.RCP R5, R5 ;  /* 0x0000000500057308 */ /* 0x001e240000001000 */
[----:B0-----:R-:W-:-:S06]  /*1550*/  VIADD R6, R5, 0x1ffffffe ;  /* 0x1ffffffe05067836 */ /* 0x001fcc0000000000 */
[----:B------:R-:W0:Y:S02]  /*1560*/  F2I.U64.TRUNC R6, R6 ;  /* 0x0000000600067311 */ /* 0x000e24000020d800 */
[----:B0-----:R-:W-:-:S04]  /*1570*/  IMAD.WIDE.U32 R8, R6, UR4, RZ ;  /* 0x0000000406087c25 */ /* 0x001fc8000f8e00ff */
[----:B------:R-:W-:Y:S01]  /*1580*/  IMAD R9, R6, UR5, R9 ;  /* 0x0000000506097c24 */ /* 0x000fe2000f8e0209 */
[----:B------:R-:W-:-:S03]  /*1590*/  IADD3 R13, P0, PT, RZ, -R8, RZ ;  /* 0x80000008ff0d7210 */ /* 0x000fc60007f1e0ff */
[----:B------:R-:W-:Y:S02]  /*15a0*/  IMAD R9, R7, UR4, R9 ;  /* 0x0000000407097c24 */ /* 0x000fe4000f8e0209 */
[----:B------:R-:W-:-:S04]  /*15b0*/  IMAD.HI.U32 R8, R6, R13, RZ ;  /* 0x0000000d06087227 */ /* 0x000fc800078e00ff */
[----:B------:R-:W-:Y:S02]  /*15c0*/  IMAD.X R15, RZ, RZ, ~R9, P0 ;  /* 0x000000ffff0f7224 */ /* 0x000fe400000e0e09 */
[----:B------:R-:W-:Y:S02]  /*15d0*/  IMAD.MOV.U32 R9, RZ, RZ, R6 ;  /* 0x000000ffff097224 */ /* 0x000fe400078e0006 */
[-C--:B------:R-:W-:Y:S02]  /*15e0*/  IMAD R17, R7, R15.reuse, RZ ;  /* 0x0000000f07117224 */ /* 0x080fe400078e02ff */
[----:B------:R-:W-:-:S04]  /*15f0*/  IMAD.WIDE.U32 R8, P0, R6, R15, R8 ;  /* 0x0000000f06087225 */ /* 0x000fc80007800008 */
[----:B------:R-:W-:-:S04]  /*1600*/  IMAD.HI.U32 R5, R7, R15, RZ ;  /* 0x0000000f07057227 */ /* 0x000fc800078e00ff */
[----:B------:R-:W-:-:S04]  /*1610*/  IMAD.HI.U32 R8, P1, R7, R13, R8 ;  /* 0x0000000d07087227 */ /* 0x000fc80007820008 */
[----:B------:R-:W-:Y:S01]  /*1620*/  IMAD.X R5, R5, 0x1, R7, P0 ;  /* 0x0000000105057824 */ /* 0x000fe200000e0607 */
[----:B------:R-:W-:-:S04]  /*1630*/  IADD3 R9, P2, PT, R17, R8, RZ ;  /* 0x0000000811097210 */ /* 0x000fc80007f5e0ff */
[----:B------:R-:W-:Y:S01]  /*1640*/  IADD3.X R5, PT, PT, RZ, RZ, R5, P2, P1 ;  /* 0x000000ffff057210 */ /* 0x000fe200017e2405 */
[----:B------:R-:W-:-:S04]  /*1650*/  IMAD.WIDE.U32 R6, R9, UR4, RZ ;  /* 0x0000000409067c25 */ /* 0x000fc8000f8e00ff */
[----:B------:R-:W-:Y:S01]  /*1660*/  IMAD R8, R9, UR5, R7 ;  /* 0x0000000509087c24 */ /* 0x000fe2000f8e0207 */
[----:B------:R-:W-:Y:S02]  /*1670*/  IADD3 R13, P0, PT, RZ, -R6, RZ ;  /* 0x80000006ff0d7210 */ /* 0x000fe40007f1e0ff */
[-C--:B------:R-:W-:Y:S01]  /*1680*/  IADD3 R7, P4, PT, RZ, -R2.reuse, RZ ;  /* 0x80000002ff077210 */ /* 0x080fe20007f9e0ff */
[----:B------:R-:W-:Y:S02]  /*1690*/  IMAD R6, R5, UR4, R8 ;  /* 0x0000000405067c24 */ /* 0x000fe4000f8e0208 */
[----:B------:R-:W-:Y:S01]  /*16a0*/  IMAD.HI.U32 R8, R9, R13, RZ ;  /* 0x0000000d09087227 */ /* 0x000fe200078e00ff */
[----:B------:R-:W-:-:S03]  /*16b0*/  SEL R12, R7, R2, !P3 ;  /* 0x00000002070c7207 */ /* 0x000fc60005800000 */
[----:B------:R-:W-:Y:S02]  /*16c0*/  IMAD.X R6, RZ, RZ, ~R6, P0 ;  /* 0x000000ffff067224 */ /* 0x000fe400000e0e06 */
[----:B------:R-:W-:Y:S02]  /*16d0*/  IMAD.X R7, RZ, RZ, ~R3, P4 ;  /* 0x000000ffff077224 */ /* 0x000fe400020e0e03 */
[----:B------:R-:W-:-:S03]  /*16e0*/  IMAD.WIDE.U32 R8, P0, R9, R6, R8 ;  /* 0x0000000609087225 */ /* 0x000fc60007800008 */
[----:B------:R-:W-:Y:S01]  /*16f0*/  SEL R10, R7, R3, !P3 ;  /* 0x00000003070a7207 */ /* 0x000fe20005800000 */
[----:B------:R-:W-:Y:S02]  /*1700*/  IMAD.MOV.U32 R7, RZ, RZ, RZ ;  /* 0x000000ffff077224 */ /* 0x000fe400078e00ff */
[----:B------:R-:W-:-:S04]  /*1710*/  IMAD.HI.U32 R9, P1, R5, R13, R8 ;  /* 0x0000000d05097227 */ /* 0x000fc80007820008 */
[CC--:B------:R-:W-:Y:S02]  /*1720*/  IMAD R8, R5.reuse, R6.reuse, RZ ;  /* 0x0000000605087224 */ /* 0x0c0fe400078e02ff */
[----:B------:R-:W-:-:S03]  /*1730*/  IMAD.HI.U32 R6, R5, R6, RZ ;  /* 0x0000000605067227 */ /* 0x000fc600078e00ff */
[----:B------:R-:W-:Y:S01]  /*1740*/  IADD3 R9, P2, PT, R8, R9, RZ ;  /* 0x0000000908097210 */ /* 0x000fe20007f5e0ff */
[----:B------:R-:W-:-:S04]  /*1750*/  IMAD.X R5, R6, 0x1, R5, P0 ;  /* 0x0000000106057824 */ /* 0x000fc800000e0605 */
[----:B------:R-:W-:Y:S01]  /*1760*/  IMAD.HI.U32 R6, R9, R12, RZ ;  /* 0x0000000c09067227 */ /* 0x000fe200078e00ff */
[----:B------:R-:W-:-:S03]  /*1770*/  IADD3.X R5, PT, PT, RZ, RZ, R5, P2, P1 ;  /* 0x000000ffff057210 */ /* 0x000fc600017e2405 */
[----:B------:R-:W-:-:S04]  /*1780*/  IMAD.WIDE.U32 R6, R9, R10, R6 ;  /* 0x0000000a09067225 */ /* 0x000fc800078e0006 */
[C---:B------:R-:W-:Y:S02]  /*1790*/  IMAD R9, R5.reuse, R10, RZ ;  /* 0x0000000a05097224 */ /* 0x040fe400078e02ff */
[----:B------:R-:W-:-:S04]  /*17a0*/  IMAD.HI.U32 R6, P0, R5, R12, R6 ;  /* 0x0000000c05067227 */ /* 0x000fc80007800006 */
[----:B------:R-:W-:Y:S01]  /*17b0*/  IMAD.HI.U32 R5, R5, R10, RZ ;  /* 0x0000000a05057227 */ /* 0x000fe200078e00ff */
[----:B------:R-:W-:-:S03]  /*17c0*/  IADD3 R9, P1, PT, R9, R6, RZ ;  /* 0x0000000609097210 */ /* 0x000fc60007f3e0ff */
[----:B------:R-:W-:Y:S02]  /*17d0*/  IMAD.X R5, RZ, RZ, R5, P0 ;  /* 0x000000ffff057224 */ /* 0x000fe400000e0605 */
[----:B------:R-:W-:-:S04]  /*17e0*/  IMAD.WIDE.U32 R6, R9, UR4, RZ ;  /* 0x0000000409067c25 */ /* 0x000fc8000f8e00ff */
[----:B------:R-:W-:Y:S01]  /*17f0*/  IMAD.X R5, RZ, RZ, R5, P1 ;  /* 0x000000ffff057224 */ /* 0x000fe200008e0605 */
[----:B------:R-:W-:Y:S01]  /*1800*/  IADD3 R12, P1, PT, -R6, R12, RZ ;  /* 0x0000000c060c7210 */ /* 0x000fe20007f3e1ff */
[C---:B------:R-:W-:Y:S01]  /*1810*/  IMAD R8, R9.reuse, UR5, R7 ;  /* 0x0000000509087c24 */ /* 0x040fe2000f8e0207 */
[----:B------:R-:W-:Y:S02]  /*1820*/  IADD3 R6, P2, PT, R9, 0x1, RZ ;  /* 0x0000000109067810 */ /* 0x000fe40007f5e0ff */
[----:B------:R-:W-:Y:S01]  /*1830*/  ISETP.GE.U32.AND P0, PT, R12, UR4, PT ;  /* 0x000000040c007c0c */ /* 0x000fe2000bf06070 */
[----:B------:R-:W-:-:S04]  /*1840*/  IMAD R8, R5, UR4, R8 ;  /* 0x0000000405087c24 */ /* 0x000fc8000f8e0208 */
[----:B------:R-:W-:Y:S01]  /*1850*/  IMAD.X R13, R10, 0x1, ~R8, P1 ;  /* 0x000000010a0d7824 */ /* 0x000fe200008e0e08 */
[----:B------:R-:W-:Y:S01]  /*1860*/  IADD3 R7, P1, PT, R12, -UR4, RZ ;  /* 0x800000040c077c10 */ /* 0x000fe2000ff3e0ff */
[----:B------:R-:W-:-:S03]  /*1870*/  IMAD.X R8, RZ, RZ, R5, P2 ;  /* 0x000000ffff087224 */ /* 0x000fc600010e0605 */
[C---:B------:R-:W-:Y:S02]  /*1880*/  ISETP.GE.U32.AND.EX P0, PT, R13.reuse, UR5, PT, P0 ;  /* 0x000000050d007c0c */ /* 0x040fe4000bf06100 */
[----:B------:R-:W-:Y:S02]  /*1890*/  IADD3.X R10, PT, PT, R13, ~UR5, RZ, P1, !PT ;  /* 0x800000050d0a7c10 */ /* 0x000fe40008ffe4ff */
[----:B------:R-:W-:Y:S02]  /*18a0*/  SEL R7, R7, R12, P0 ;  /* 0x0000000c07077207 */ /* 0x000fe40000000000 */
[----:B------:R-:W-:Y:S02]  /*18b0*/  SEL R9, R6, R9, P0 ;  /* 0x0000000906097207 */ /* 0x000fe40000000000 */
[----:B------:R-:W-:Y:S02]  /*18c0*/  SEL R10, R10, R13, P0 ;  /* 0x0000000d0a0a7207 */ /* 0x000fe40000000000 */
[----:B------:R-:W-:-:S02]  /*18d0*/  ISETP.GE.U32.AND P1, PT, R7, UR4, PT ;  /* 0x0000000407007c0c */ /* 0x000fc4000bf26070 */
[----:B------:R-:W-:Y:S02]  /*18e0*/  SEL R8, R8, R5, P0 ;  /* 0x0000000508087207 */ /* 0x000fe40000000000 */
[----:B------:R-:W-:Y:S02]  /*18f0*/  IADD3 R6, P2, PT, R9, 0x1, RZ ;  /* 0x0000000109067810 */ /* 0x000fe40007f5e0ff */
[----:B------:R-:W-:-:S03]  /*1900*/  ISETP.GE.U32.AND.EX P0, PT, R10, UR5, PT, P1 ;  /* 0x000000050a007c0c */ /* 0x000fc6000bf06110 */
[----:B------:R-:W-:Y:S01]  /*1910*/  IMAD.X R7, RZ, RZ, R8, P2 ;  /* 0x000000ffff077224 */ /* 0x000fe200010e0608 */
[----:B------:R-:W-:Y:S02]  /*1920*/  SEL R6, R6, R9, P0 ;  /* 0x0000000906067207 */ /* 0x000fe40000000000 */
[----:B------:R-:W-:Y:S02]  /*1930*/  LOP3.LUT R9, R3, UR7, RZ, 0x3c, !PT ;  /* 0x0000000703097c12 */ /* 0x000fe4000f8e3cff */
[----:B------:R-:W-:Y:S02]  /*1940*/  SEL R7, R7, R8, P0 ;  /* 0x0000000807077207 */ /* 0x000fe40000000000 */
[-C--:B------:R-:W-:Y:S02]  /*1950*/  IADD3 R5, P2, PT, RZ, -R6.reuse, RZ ;  /* 0x80000006ff057210 */ /* 0x080fe40007f5e0ff */
[----:B------:R-:W-:Y:S02]  /*1960*/  ISETP.GE.AND P1, PT, R9, RZ, PT ;  /* 0x000000ff0900720c */ /* 0x000fe40003f26270 */
[----:B------:R-:W-:Y:S01]  /*1970*/  ISETP.NE.U32.AND P0, PT, RZ, UR6, PT ;  /* 0x00000006ff007c0c */ /* 0x000fe2000bf05070 */
[----:B------:R-:W-:Y:S01]  /*1980*/  IMAD.X R8, RZ, RZ, ~R7, P2 ;  /* 0x000000ffff087224 */ /* 0x000fe200010e0e07 */
[----:B------:R-:W-:Y:S01]  /*1990*/  SEL R6, R5, R6, !P1 ;  /* 0x0000000605067207 */ /* 0x000fe20004800000 */
[----:B------:R-:W-:Y:S01]  /*19a0*/  IMAD.MOV.U32 R5, RZ, RZ, 0x0 ;  /* 0x00000000ff057424 */ /* 0x000fe200078e00ff */
[----:B------:R-:W-:-:S02]  /*19b0*/  ISETP.NE.AND.EX P0, PT, RZ, UR7, PT, P0 ;  /* 0x00000007ff007c0c */ /* 0x000fc4000bf05300 */
[----:B------:R-:W-:Y:S02]  /*19c0*/  SEL R7, R8, R7, !P1 ;  /* 0x0000000708077207 */ /* 0x000fe40004800000 */
[----:B------:R-:W-:Y:S02]  /*19d0*/  SEL R6, R6, 0xffffffff, P0 ;  /* 0xffffffff06067807 */ /* 0x000fe40000000000 */
[----:B------:R-:W-:Y:S01]  /*19e0*/  SEL R7, R7, 0xffffffff, P0 ;  /* 0xffffffff07077807 */ /* 0x000fe20000000000 */
[----:B------:R-:W-:Y:S06]  /*19f0*/  RET.REL.NODEC R4 `(_Z6resvecPdPKdS1_l) ;  /* 0xffffffe404807950 */ /* 0x000fec0003c3ffff */
.L_x_18:
        /* <DEDUP_REMOVED lines=16> */
.L_x_29:


//--------------------- .text._Z4gpGSPdPKdli      --------------------------
	.section	.text._Z4gpGSPdPKdli,"ax",@progbits
	.align	128
        .global         _Z4gpGSPdPKdli
        .type           _Z4gpGSPdPKdli,@function
        .size           _Z4gpGSPdPKdli,(.L_x_31 - _Z4gpGSPdPKdli)
        .other          _Z4gpGSPdPKdli,@"STO_CUDA_ENTRY STV_DEFAULT"
_Z4gpGSPdPKdli:
.text._Z4gpGSPdPKdli:
[----:B------:R-:W-:Y:S01]  /*0000*/  LDC R1, c[0x0][0x37c] ;  /* 0x0000df00ff017b82 */ /* 0x000fe20000000800 */
[----:B------:R-:W0:Y:S07]  /*0010*/  S2R R7, SR_TID.X ;  /* 0x0000000000077919 */ /* 0x000e2e0000002100 */
[----:B------:R-:W0:Y:S01]  /*0020*/  S2UR UR4, SR_CTAID.X ;  /* 0x00000000000479c3 */ /* 0x000e220000002500 */
[----:B------:R-:W1:Y:S01]  /*0030*/  LDCU.64 UR6, c[0x0][0x390] ;  /* 0x00007200ff0677ac */ /* 0x000e620008000a00 */
[----:B------:R-:W-:Y:S06]  /*0040*/  BSSY.RECONVERGENT B0, `(.L_x_19) ;  /* 0x0000028000007945 */ /* 0x000fec0003800200 */
[----:B------:R-:W0:Y:S01]  /*0050*/  LDC R6, c[0x0][0x360] ;  /* 0x0000d800ff067b82 */ /* 0x000e220000000800 */
        /* <DEDUP_REMOVED lines=8> */
[----:B------:R-:W-:Y:S01]  /*00e0*/  ISETP.NE.U32.AND P2, PT, RZ, UR6, PT ;  /* 0x00000006ff007c0c */ /* 0x000fe2000bf45070 */
[----:B------:R-:W-:-:S06]  /*00f0*/  IMAD.MOV.U32 R7, RZ, RZ, RZ ;  /* 0x000000ffff077224 */ /* 0x000fcc00078e00ff */
[----:B0-----:R-:W0:Y:S02]  /*0100*/  MUFU.RCP R0, R0 ;  /* 0x0000000000007308 */ /* 0x001e240000001000 */
[----:B0-----:R-:W-:-:S06]  /*0110*/  VIADD R2, R0, 0xffffffe ;  /* 0x0ffffffe00027836 */ /* 0x001fcc0000000000 */
        /* <DEDUP_REMOVED lines=9> */
[----:B------:R-:W-:Y:S01]  /*01b0*/  @P0 VIADD R3, R3, -UR6 ;  /* 0x8000000603030c36 */ /* 0x000fe20008000000 */
[----:B------:R-:W-:-:S04]  /*01c0*/  @P0 IADD3 R0, PT, PT, R0, 0x1, RZ ;  /* 0x0000000100000810 */ /* 0x000fc80007ffe0ff */
[----:B------:R-:W-:-:S13]  /*01d0*/  ISETP.GE.U32.AND P1, PT, R3, UR6, PT ;  /* 0x0000000603007c0c */ /* 0x000fda000bf26070 */
[----:B------:R-:W-:Y:S01]  /*01e0*/  @P1 VIADD R0, R0, 0x1 ;  /* 0x0000000100001836 */ /* 0x000fe20000000000 */
[----:B------:R-:W-:-:S05]  /*01f0*/  @!P2 LOP3.LUT R0, RZ, UR6, RZ, 0x33, !PT ;  /* 0x00000006ff00ac12 */ /* 0x000fca000f8e33ff */
[----:B------:R-:W-:-:S04]  /*0200*/  IMAD.MOV R3, RZ, RZ, -R0 ;  /* 0x000000ffff037224 */ /* 0x000fc800078e0a00 */
[----:B------:R-:W-:Y:S01]  /*0210*/  IMAD R6, R3, UR6, R6 ;  /* 0x0000000603067c24 */ /* 0x000fe2000f8e0206 */
[----:B------:R-:W-:Y:S06]  /*0220*/  BRA `(.L_x_21) ;  /* 0x0000000000247947 */ /* 0x000fec0003800000 */
.L_x_20:
[----:B------:R-:W-:-:S07]  /*0230*/  MOV R0, 0x250 ;  /* 0x0000025000007802 */ /* 0x000fce0000000f00 */
[----:B------:R-:W-:Y:S05]  /*0240*/  CALL.REL.NOINC `($__internal_4_$__cuda_sm20_div_s64) ;  /* 0x0000000400e07944 */ /* 0x000fea0003c00000 */
[----:B------:R-:W-:-:S05]  /*0250*/  IADD3 R3, P0, PT, RZ, -R4, RZ ;  /* 0x80000004ff037210 */ /* 0x000fca0007f1e0ff */
[----:B------:R-:W-:Y:S02]  /*0260*/  IMAD.X R0, RZ, RZ, ~R5, P0 ;  /* 0x000000ffff007224 */ /* 0x000fe400000e0e05 */
[----:B------:R-:W-:-:S04]  /*0270*/  IMAD.WIDE.U32 R6, R3, UR6, R6 ;  /* 0x0000000603067c25 */ /* 0x000fc8000f8e0006 */
[----:B------:R-:W-:-:S04]  /*0280*/  IMAD R0, R0, UR6, RZ ;  /* 0x0000000600007c24 */ /* 0x000fc8000f8e02ff */
[----:B------:R-:W-:Y:S01]  /*0290*/  IMAD R3, R3, UR7, R0 ;  /* 0x0000000703037c24 */ /* 0x000fe2000f8e0200 */
[----:B------:R-:W-:-:S03]  /*02a0*/  MOV R0, R4 ;  /* 0x0000000400007202 */ /* 0x000fc60000000f00 */
[----:B------:R-:W-:-:S07]  /*02b0*/  IMAD.IADD R7, R7, 0x1, R3 ;  /* 0x0000000107077824 */ /* 0x000fce00078e0203 */
.L_x_21:
[----:B------:R-:W-:Y:S05]  /*02c0*/  BSYNC.RECONVERGENT B0 ;  /* 0x0000000000007941 */ /* 0x000fea0003800200 */
.L_x_19:
[----:B------:R-:W0:Y:S01]  /*02d0*/  LDCU.64 UR4, c[0x0][0x390] ;  /* 0x00007200ff0477ac */ /* 0x000e220008000a00 */
[----:B------:R-:W-:Y:S02]  /*02e0*/  ISETP.GE.AND P0, PT, R0, 0x1, PT ;  /* 0x000000010000780c */ /* 0x000fe40003f06270 */
[C---:B------:R-:W-:Y:S02]  /*02f0*/  ISETP.LT.U32.AND P1, PT, R6.reuse, 0x1, PT ;  /* 0x000000010600780c */ /* 0x040fe40003f21070 */
[----:B------:R-:W-:Y:S02]  /*0300*/  SHF.R.S32.HI R2, RZ, 0x1f, R0 ;  /* 0x0000001fff027819 */ /* 0x000fe40000011400 */
[----:B------:R-:W-:Y:S02]  /*0310*/  ISETP.LT.OR.EX P0, PT, R7, RZ, !P0, P1 ;  /* 0x000000ff0700720c */ /* 0x000fe40004701710 */
[----:B0-----:R-:W-:Y:S02]  /*0320*/  ISETP.GT.U32.AND P1, PT, R6, UR4, PT ;  /* 0x0000000406007c0c */ /* 0x001fe4000bf24070 */
[----:B------:R-:W-:-:S02]  /*0330*/  ISETP.GT.U32.AND P2, PT, R0, UR4, PT ;  /* 0x0000000400007c0c */ /* 0x000fc4000bf44070 */
[----:B------:R-:W-:-:S04]  /*0340*/  ISETP.GT.OR.EX P0, PT, R7, UR5, P0, P1 ;  /* 0x0000000507007c0c */ /* 0x000fc80008704710 */
[----:B------:R-:W-:-:S13]  /*0350*/  ISETP.GT.OR.EX P0, PT, R2, UR5, P0, P2 ;  /* 0x0000000502007c0c */ /* 0x000fda0008704720 */
[----:B------:R-:W-:Y:S05]  /*0360*/  @P0 EXIT ;  /* 0x000000000000094d */ /* 0x000fea0003800000 */
[----:B------:R-:W0:Y:S01]  /*0370*/  LDCU UR4, c[0x0][0x398] ;  /* 0x00007300ff0477ac */ /* 0x000e220008000800 */
[----:B------:R-:W-:Y:S01]  /*0380*/  IMAD.IADD R2, R0, 0x1, R6 ;  /* 0x0000000100027824 */ /* 0x000fe200078e0206 */
[----:B------:R-:W1:Y:S04]  /*0390*/  LDCU.64 UR8, c[0x0][0x390] ;  /* 0x00007200ff0877ac */ /* 0x000e680008000a00 */
[----:B------:R-:W-:-:S04]  /*03a0*/  LOP3.LUT R2, R2, 0x1, RZ, 0xc0, !PT ;  /* 0x0000000102027812 */ /* 0x000fc800078ec0ff */
[----:B0-----:R-:W-:Y:S01]  /*03b0*/  ISETP.NE.AND P0, PT, R2, UR4, PT ;  /* 0x0000000402007c0c */ /* 0x001fe2000bf05270 */
[----:B-1----:R-:W0:-:S12]  /*03c0*/  I2F.F64.S64 R8, UR8 ;  /* 0x0000000800087d12 */ /* 0x002e180008301c00 */
[----:B------:R-:W-:Y:S05]  /*03d0*/  @P0 EXIT ;  /* 0x000000000000094d */ /* 0x000fea0003800000 */
[----:B------:R-:W1:Y:S01]  /*03e0*/  LDCU.64 UR8, c[0x0][0x388] ;  /* 0x00007100ff0877ac */ /* 0x000e620008000a00 */
[----:B------:R-:W-:Y:S01]  /*03f0*/  LOP3.LUT R5, R0, 0x7fffffff, RZ, 0xc0, !PT ;  /* 0x7fffffff00057812 */ /* 0x000fe200078ec0ff */
[----:B------:R-:W2:Y:S04]  /*0400*/  LDCU.64 UR4, c[0x0][0x358] ;  /* 0x00006b00ff0477ac */ /* 0x000ea80008000a00 */
[----:B------:R-:W-:-:S04]  /*0410*/  IMAD.WIDE.U32 R2, R5, UR6, R6 ;  /* 0x0000000605027c25 */ /* 0x000fc8000f8e0006 */
[----:B------:R-:W-:Y:S02]  /*0420*/  IMAD R5, R5, UR7, R3 ;  /* 0x0000000705057c24 */ /* 0x000fe4000f8e0203 */
[----:B------:R-:W-:-:S03]  /*0430*/  IMAD.SHL.U32 R4, R2, 0x8, RZ ;  /* 0x0000000802047824 */ /* 0x000fc600078e00ff */
[----:B------:R-:W-:Y:S02]  /*0440*/  SHF.L.U64.HI R5, R2, 0x3, R5 ;  /* 0x0000000302057819 */ /* 0x000fe40000010205 */
[----:B-1----:R-:W-:-:S04]  /*0450*/  IADD3 R2, P0, PT, R4, UR8, RZ ;  /* 0x0000000804027c10 */ /* 0x002fc8000ff1e0ff */
[----:B------:R-:W-:-:S06]  /*0460*/  IADD3.X R3, PT, PT, R5, UR9, RZ, P0, !PT ;  /* 0x0000000905037c10 */ /* 0x000fcc00087fe4ff */
[----:B--2---:R-:W5:Y:S01]  /*0470*/  LDG.E.64 R2, desc[UR4][R2.64] ;  /* 0x0000000402027981 */ /* 0x004f62000c1e1b00 */
[----:B0-----:R-:W-:-:S08]  /*0480*/  DADD R8, R8, 1 ;  /* 0x3ff0000008087429 */ /* 0x001fd00000000000 */
[----:B------:R-:W-:-:S06]  /*0490*/  DMUL R12, R8, R8 ;  /* 0x00000008080c7228 */ /* 0x000fcc0000000000 */
[----:B------:R-:W0:Y:S04]  /*04a0*/  MUFU.RCP64H R9, R13 ;  /* 0x0000000d00097308 */ /* 0x000e280000001800 */
[----:B------:R-:W-:-:S05]  /*04b0*/  VIADD R8, R13, 0x300402 ;  /* 0x003004020d087836 */ /* 0x000fca0000000000 */
[----:B------:R-:W-:Y:S01]  /*04c0*/  FSETP.GEU.AND P0, PT, |R8|, 5.8789094863358348022e-39, PT ;  /* 0x004004020800780b */ /* 0x000fe20003f0e200 */
[----:B0-----:R-:W-:-:S08]  /*04d0*/  DFMA R10, R8, -R12, 1 ;  /* 0x3ff00000080a742b */ /* 0x001fd0000000080c */
[----:B------:R-:W-:-:S08]  /*04e0*/  DFMA R10, R10, R10, R10 ;  /* 0x0000000a0a0a722b */ /* 0x000fd0000000000a */
[----:B------:R-:W-:-:S08]  /*04f0*/  DFMA R10, R8, R10, R8 ;  /* 0x0000000a080a722b */ /* 0x000fd00000000008 */
[----:B------:R-:W-:-:S08]  /*0500*/  DFMA R14, R10, -R12, 1 ;  /* 0x3ff000000a0e742b */ /* 0x000fd0000000080c */
[----:B------:R-:W-:Y:S01]  /*0510*/  DFMA R8, R10, R14, R10 ;  /* 0x0000000e0a08722b */ /* 0x000fe2000000000a */
[----:B------:R-:W-:Y:S10]  /*0520*/  @P0 BRA `(.L_x_22) ;  /* 0x0000000000100947 */ /* 0x000ff40003800000 */
[----:B------:R-:W-:Y:S02]  /*0530*/  LOP3.LUT R8, R13, 0x7fffffff, RZ, 0xc0, !PT ;  /* 0x7fffffff0d087812 */ /* 0x000fe400078ec0ff */
[----:B------:R-:W-:Y:S02]  /*0540*/  MOV R10, 0x570 ;  /* 0x00000570000a7802 */ /* 0x000fe40000000f00 */
[----:B------:R-:W-:-:S07]  /*0550*/  IADD3 R14, PT, PT, R8, -0x100000, RZ ;  /* 0xfff00000080e7810 */ /* 0x000fce0007ffe0ff */
[----:B-----5:R-:W-:Y:S05]  /*0560*/  CALL.REL.NOINC `($__internal_3_$__cuda_sm20_dblrcp_rn_slowpath_v3) ;  /* 0x0000000000747944 */ /* 0x020fea0003c00000 */
.L_x_22:
[----:B------:R-:W0:Y:S01]  /*0570*/  LDCU.64 UR8, c[0x0][0x380] ;  /* 0x00007000ff0877ac */ /* 0x000e220008000a00 */
[----:B------:R-:W-:Y:S02]  /*0580*/  VIADD R15, R0, 0xffffffff ;  /* 0xffffffff000f7836 */ /* 0x000fe40000000000 */
[----:B------:R-:W-:-:S03]  /*0590*/  IMAD.MOV.U32 R11, RZ, RZ, R7 ;  /* 0x000000ffff0b7224 */ /* 0x000fc600078e0007 */
[----:B------:R-:W-:-:S05]  /*05a0*/  SHF.R.S32.HI R10, RZ, 0x1f, R15 ;  /* 0x0000001fff0a7819 */ /* 0x000fca000001140f */
[----:B------:R-:W-:Y:S02]  /*05b0*/  IMAD R14, R10, UR6, RZ ;  /* 0x000000060a0e7c24 */ /* 0x000fe4000f8e02ff */
[----:B------:R-:W-:-:S04]  /*05c0*/  IMAD.MOV.U32 R10, RZ, RZ, R6 ;  /* 0x000000ffff0a7224 */ /* 0x000fc800078e0006 */
[----:B------:R-:W-:Y:S01]  /*05d0*/  IMAD.WIDE.U32 R12, R15, UR6, R10 ;  /* 0x000000060f0c7c25 */ /* 0x000fe2000f8e000a */
[----:B0-----:R-:W-:-:S03]  /*05e0*/  IADD3 R4, P0, PT, R4, UR8, RZ ;  /* 0x0000000804047c10 */ /* 0x001fc6000ff1e0ff */
[----:B------:R-:W-:Y:S01]  /*05f0*/  IMAD R15, R15, UR7, R14 ;  /* 0x000000070f0f7c24 */ /* 0x000fe2000f8e020e */
[----:B------:R-:W-:Y:S02]  /*0600*/  IADD3.X R5, PT, PT, R5, UR9, RZ, P0, !PT ;  /* 0x0000000905057c10 */ /* 0x000fe400087fe4ff */
[----:B------:R-:W-:Y:S01]  /*0610*/  LEA R16, P0, R12, UR8, 0x3 ;  /* 0x000000080c107c11 */ /* 0x000fe2000f8018ff */
[----:B------:R-:W-:Y:S02]  /*0620*/  IMAD.IADD R13, R13, 0x1, R15 ;  /* 0x000000010d0d7824 */ /* 0x000fe400078e020f */
[----:B------:R-:W2:Y:S01]  /*0630*/  LDG.E.64 R6, desc[UR4][R4.64+-0x8] ;  /* 0xfffff80404067981 */ /* 0x000ea2000c1e1b00 */
[----:B------:R-:W-:Y:S02]  /*0640*/  IADD3 R19, PT, PT, R0, 0x1, RZ ;  /* 0x0000000100137810 */ /* 0x000fe40007ffe0ff */
[----:B------:R-:W-:-:S03]  /*0650*/  LEA.HI.X R17, R12, UR9, R13, 0x3, P0 ;  /* 0x000000090c117c11 */ /* 0x000fc600080f1c0d */
[C---:B------:R-:W-:Y:S02]  /*0660*/  IMAD.WIDE.U32 R14, R19.reuse, UR6, R10 ;  /* 0x00000006130e7c25 */ /* 0x040fe4000f8e000a */
[----:B------:R-:W3:Y:S02]  /*0670*/  LDG.E.64 R12, desc[UR4][R16.64] ;  /* 0x00000004100c7981 */ /* 0x000ee4000c1e1b00 */
[----:B------:R-:W-:Y:S01]  /*0680*/  IMAD R15, R19, UR7, R15 ;  /* 0x00000007130f7c24 */ /* 0x000fe2000f8e020f */
[C---:B------:R-:W-:Y:S01]  /*0690*/  LEA R18, P0, R14.reuse, UR8, 0x3 ;  /* 0x000000080e127c11 */ /* 0x040fe2000f8018ff */
[----:B------:R-:W4:Y:S03]  /*06a0*/  LDG.E.64 R10, desc[UR4][R4.64+0x8] ;  /* 0x00000804040a7981 */ /* 0x000f26000c1e1b00 */
[----:B------:R-:W-:-:S05]  /*06b0*/  LEA.HI.X R19, R14, UR9, R15, 0x3, P0 ;  /* 0x000000090e137c11 */ /* 0x000fca00080f1c0f */
[----:B------:R-:W4:Y:S01]  /*06c0*/  LDG.E.64 R14, desc[UR4][R18.64] ;  /* 0x00000004120e7981 */ /* 0x000f22000c1e1b00 */
[----:B--2--5:R-:W-:-:S08]  /*06d0*/  DFMA R2, R2, R8, R6 ;  /* 0x000000080202722b */ /* 0x024fd00000000006 */
[----:B---3--:R-:W-:-:S08]  /*06e0*/  DADD R2, R2, R12 ;  /* 0x0000000002027229 */ /* 0x008fd0000000000c */
[----:B----4-:R-:W-:-:S08]  /*06f0*/  DADD R2, R2, R10 ;  /* 0x0000000002027229 */ /* 0x010fd0000000000a */
[----:B------:R-:W-:-:S08]  /*0700*/  DADD R2, R2, R14 ;  /* 0x0000000002027229 */ /* 0x000fd0000000000e */
[----:B------:R-:W-:-:S07]  /*0710*/  DMUL R2, R2, 0.25 ;  /* 0x3fd0000002027828 */ /* 0x000fce0000000000 */
[----:B------:R-:W-:Y:S01]  /*0720*/  STG.E.64 desc[UR4][R4.64], R2 ;  /* 0x0000000204007986 */ /* 0x000fe2000c101b04 */
[----:B------:R-:W-:Y:S05]  /*0730*/  EXIT ;  /* 0x000000000000794d */ /* 0x000fea0003800000 */
        .weak           $__internal_3_$__cuda_sm20_dblrcp_rn_slowpath_v3
        .type           $__internal_3_$__cuda_sm20_dblrcp_rn_slowpath_v3,@function
        .size           $__internal_3_$__cuda_sm20_dblrcp_rn_slowpath_v3,($__internal_4_$__cuda_sm20_div_s64 - $__internal_3_$__cuda_sm20_dblrcp_rn_slowpath_v3)
$__internal_3_$__cuda_sm20_dblrcp_rn_slowpath_v3:
        /* <DEDUP_REMOVED lines=12> */
[----:B------:R-:W-:Y:S01]  /*0800*/  IADD3 R13, PT, PT, R9, -0x3fe00000, RZ ;  /* 0xc0200000090d7810 */ /* 0x000fe20007ffe0ff */
[----:B------:R-:W-:-:S03]  /*0810*/  IMAD.MOV.U32 R12, RZ, RZ, R8 ;  /* 0x000000ffff0c7224 */ /* 0x000fc600078e0008 */
[----:B------:R-:W0:Y:S03]  /*0820*/  MUFU.RCP64H R15, R13 ;  /* 0x0000000d000f7308 */ /* 0x000e260000001800 */
        /* <DEDUP_REMOVED lines=10> */
.L_x_25:
        /* <DEDUP_REMOVED lines=10> */
.L_x_23:
[----:B------:R-:W-:Y:S01]  /*0970*/  LOP3.LUT R13, R9, 0x80000, RZ, 0xfc, !PT ;  /* 0x00080000090d7812 */ /* 0x000fe200078efcff */
[----:B------:R-:W-:-:S07]  /*0980*/  IMAD.MOV.U32 R12, RZ, RZ, R8 ;  /* 0x000000ffff0c7224 */ /* 0x000fce00078e0008 */
.L_x_24:
[----:B------:R-:W-:Y:S01]  /*0990*/  IMAD.MOV.U32 R11, RZ, RZ, 0x0 ;  /* 0x00000000ff0b7424 */ /* 0x000fe200078e00ff */
[----:B------:R-:W-:Y:S01]  /*09a0*/  MOV R9, R13 ;  /* 0x0000000d00097202 */ /* 0x000fe20000000f00 */
[----:B------:R-:W-:Y:S02]  /*09b0*/  IMAD.MOV.U32 R8, RZ, RZ, R12 ;  /* 0x000000ffff087224 */ /* 0x000fe400078e000c */
[----:B------:R-:W-:Y:S05]  /*09c0*/  RET.REL.NODEC R10 `(_Z4gpGSPdPKdli) ;  /* 0xfffffff40a8c7950 */ /* 0x000fea0003c3ffff */
        .weak           $__internal_4_$__cuda_sm20_div_s64
        .type           $__internal_4_$__cuda_sm20_div_s64,@function
        .size           $__internal_4_$__cuda_sm20_div_s64,(.L_x_31 - $__internal_4_$__cuda_sm20_div_s64)
$__internal_4_$__cuda_sm20_div_s64:
        /* <DEDUP_REMOVED lines=20> */
[----:B------:R-:W-:-:S05]  /*0b10*/  IMAD.HI.U32 R4, P1, R3, R9, R4 ;  /* 0x0000000903047227 */ /* 0x000fca0007820004 */
[----:B------:R-:W-:Y:S02]  /*0b20*/  IADD3 R5, P2, PT, R13, R4, RZ ;  /* 0x000000040d057210 */ /* 0x000fe40007f5e0ff */
[----:B------:R-:W-:-:S03]  /*0b30*/  IADD3.X R4, PT, PT, R11, R3, RZ, P0, !PT ;  /* 0x000000030b047210 */ /* 0x000fc600007fe4ff */
[----:B------:R-:W-:Y:S01]  /*0b40*/  IMAD.WIDE.U32 R2, R5, UR4, RZ ;  /* 0x0000000405027c25 */ /* 0x000fe2000f8e00ff */
[----:B------:R-:W-:-:S03]  /*0b50*/  IADD3.X R9, PT, PT, RZ, RZ, R4, P2, P1 ;  /* 0x000000ffff097210 */ /* 0x000fc600017e2404 */
        /* <DEDUP_REMOVED lines=22> */
[----:B------:R-:W-:-:S04]  /*0cc0*/  IADD3 R5, P1, PT, R5, R2, RZ ;  /* 0x0000000205057210 */ /* 0x000fc80007f3e0ff */
[----:B------:R-:W-:Y:S01]  /*0cd0*/  IADD3.X R4, PT, PT, R4, RZ, RZ, P0, !PT ;  /* 0x000000ff04047210 */ /* 0x000fe200007fe4ff */
        /* <DEDUP_REMOVED lines=8> */
[----:B------:R-:W-:-:S04]  /*0d60*/  IADD3 R8, P1, PT, R9, -UR4, RZ ;  /* 0x8000000409087c10 */ /* 0x000fc8000ff3e0ff */
[C---:B------:R-:W-:Y:S02]  /*0d70*/  ISETP.GE.U32.AND.EX P0, PT, R3.reuse, UR5, PT, P0 ;  /* 0x0000000503007c0c */ /* 0x040fe4000bf06100 */
[----:B------:R-:W-:Y:S02]  /*0d80*/  IADD3.X R10, PT, PT, R3, ~UR5, RZ, P1, !PT ;  /* 0x80000005030a7c10 */ /* 0x000fe40008ffe4ff */
[----:B------:R-:W-:Y:S01]  /*0d90*/  SEL R8, R8, R9, P0 ;  /* 0x0000000908087207 */ /* 0x000fe20000000000 */
[----:B------:R-:W-:Y:S01]  /*0da0*/  IMAD.X R9, RZ, RZ, R4, P2 ;  /* 0x000000ffff097224 */ /* 0x000fe200010e0604 */
[----:B------:R-:W-:Y:S02]  /*0db0*/  SEL R10, R10, R3, P0 ;  /* 0x000000030a0a7207 */ /* 0x000fe40000000000 */
[----:B------:R-:W-:Y:S02]  /*0dc0*/  SEL R3, R2, R5, P0 ;  /* 0x0000000502037207 */ /* 0x000fe40000000000 */
[----:B------:R-:W-:-:S02]  /*0dd0*/  ISETP.GE.U32.AND P1, PT, R8, UR4, PT ;  /* 0x0000000408007c0c */ /* 0x000fc4000bf26070 */
[----:B------:R-:W-:Y:S02]  /*0de0*/  SEL R2, R9, R4, P0 ;  /* 0x0000000409027207 */ /* 0x000fe40000000000 */
[----:B------:R-:W-:Y:S02]  /*0df0*/  IADD3 R4, P2, PT, R3, 0x1, RZ ;  /* 0x0000000103047810 */ /* 0x000fe40007f5e0ff */
[----:B------:R-:W-:Y:S02]  /*0e00*/  ISETP.GE.U32.AND.EX P0, PT, R10, UR5, PT, P1 ;  /* 0x000000050a007c0c */ /* 0x000fe4000bf06110 */
[----:B------:R-:W-:Y:S01]  /*0e10*/  LOP3.LUT R8, R7, UR7, RZ, 0x3c, !PT ;  /* 0x0000000707087c12 */ /* 0x000fe2000f8e3cff */
[----:B------:R-:W-:Y:S01]  /*0e20*/  IMAD.X R5, RZ, RZ, R2, P2 ;  /* 0x000000ffff057224 */ /* 0x000fe200010e0602 */
[----:B------:R-:W-:Y:S02]  /*0e30*/  SEL R4, R4, R3, P0 ;  /* 0x0000000304047207 */ /* 0x000fe40000000000 */
[----:B------:R-:W-:-:S02]  /*0e40*/  ISETP.GE.AND P1, PT, R8, RZ, PT ;  /* 0x000000ff0800720c */ /* 0x000fc40003f26270 */
[----:B------:R-:W-:Y:S02]  /*0e50*/  SEL R5, R5, R2, P0 ;  /* 0x0000000205057207 */ /* 0x000fe40000000000 */
[-C--:B------:R-:W-:Y:S02]  /*0e60*/  IADD3 R3, P2, PT, RZ, -R4.reuse, RZ ;  /* 0x80000004ff037210 */ /* 0x080fe40007f5e0ff */
[----:B------:R-:W-:Y:S02]  /*0e70*/  ISETP.NE.U32.AND P0, PT, RZ, UR6, PT ;  /* 0x00000006ff007c0c */ /* 0x000fe4000bf05070 */
[-C--:B------:R-:W-:Y:S02]  /*0e80*/  IADD3.X R2, PT, PT, RZ, ~R5.reuse, RZ, P2, !PT ;  /* 0x80000005ff027210 */ /* 0x080fe400017fe4ff */
[----:B------:R-:W-:Y:S01]  /*0e90*/  SEL R4, R3, R4, !P1 ;  /* 0x0000000403047207 */ /* 0x000fe20004800000 */
[----:B------:R-:W-:Y:S01]  /*0ea0*/  IMAD.MOV.U32 R3, RZ, RZ, 0x0 ;  /* 0x00000000ff037424 */ /* 0x000fe200078e00ff */
[----:B------:R-:W-:Y:S01]  /*0eb0*/  SEL R5, R2, R5, !P1 ;  /* 0x0000000502057207 */ /* 0x000fe20004800000 */
[----:B------:R-:W-:Y:S01]  /*0ec0*/  IMAD.MOV.U32 R2, RZ, RZ, R0 ;  /* 0x000000ffff027224 */ /* 0x000fe200078e0000 */
[----:B------:R-:W-:-:S04]  /*0ed0*/  ISETP.NE.AND.EX P0, PT, RZ, UR7, PT, P0 ;  /* 0x00000007ff007c0c */ /* 0x000fc8000bf05300 */
[----:B------:R-:W-:Y:S02]  /*0ee0*/  SEL R4, R4, 0xffffffff, P0 ;  /* 0xffffffff04047807 */ /* 0x000fe40000000000 */
[----:B------:R-:W-:Y:S01]  /*0ef0*/  SEL R5, R5, 0xffffffff, P0 ;  /* 0xffffffff05057807 */ /* 0x000fe20000000000 */
[----:B------:R-:W-:Y:S06]  /*0f00*/  RET.REL.NODEC R2 `(_Z4gpGSPdPKdli) ;  /* 0xfffffff0023c7950 */ /* 0x000fec0003c3ffff */
.L_x_26:
        /* <DEDUP_REMOVED lines=15> */
.L_x_31:


//--------------------- .nv.shared._Z17reduction_kernel2PdPKdl --------------------------
	.section	.nv.shared._Z17reduction_kernel2PdPKdl,"aw",@nobits
	.sectionflags	@""
	.align	8
.nv.shared._Z17reduction_kernel2PdPKdl:
	.zero		9216


//--------------------- .nv.shared.reserved.0     --------------------------
	.section	.nv.shared.reserved.0,"aw",@nobits
	.weak		__nv_reservedSMEM_offset_0_alias
	.size		__nv_reservedSMEM_offset_0_alias, 0, 64
	.other		__nv_reservedSMEM_offset_0_alias,@"STO_CUDA_RESERVED_SHARED STV_DEFAULT"
__nv_reservedSMEM_offset_0_alias:
	.zero		0
	.zero		64


//--------------------- .nv.shared._Z6resvecPdPKdS1_l --------------------------
	.section	.nv.shared._Z6resvecPdPKdS1_l,"aw",@nobits
	.sectionflags	@""
	.align	8
.nv.shared._Z6resvecPdPKdS1_l:
	.zero		9216


//--------------------- .nv.constant0._Z17reduction_kernel2PdPKdl --------------------------
	.section	.nv.constant0._Z17reduction_kernel2PdPKdl,"a",@progbits
	.sectionflags	@""
	.align	4
.nv.constant0._Z17reduction_kernel2PdPKdl:
	.zero		920


//--------------------- .nv.constant0._Z6resvecPdPKdS1_l --------------------------
	.section	.nv.constant0._Z6resvecPdPKdS1_l,"a",@progbits
	.sectionflags	@""
	.align	4
.nv.constant0._Z6resvecPdPKdS1_l:
	.zero		928


//--------------------- .nv.constant0._Z4gpGSPdPKdli --------------------------
	.section	.nv.constant0._Z4gpGSPdPKdli,"a",@progbits
	.sectionflags	@""
	.align	4
.nv.constant0._Z4gpGSPdPKdli:
	.zero		924


//--------------------- SYMBOLS --------------------------

	.type		.nv.reservedSmem.offset0,@object
	.size		.nv.reservedSmem.offset0,0x4
	.type		.nv.reservedSmem.cap,@object
	.size		.nv.reservedSmem.cap,0x4
